	.headerflags	@"EF_CUDA_TEXMODE_UNIFIED EF_CUDA_64BIT_ADDRESS EF_CUDA_SM80 EF_CUDA_VIRTUAL_SM(EF_CUDA_SM80)"
	.elftype	@"ET_EXEC"


//--------------------- .nv.info                  --------------------------
	.section	.nv.info,"",@"SHT_CUDA_INFO"
	.align	4


	//----- nvinfo : EIATTR_REGCOUNT
	.align		4
        /*0000*/ 	.byte	0x04, 0x2f
        /*0002*/ 	.short	(.L_1 - .L_0)
	.align		4
.L_0:
        /*0004*/ 	.word	index@(candidate1)
        /*0008*/ 	.word	0x00000080


	//----- nvinfo : EIATTR_MAX_STACK_SIZE
	.align		4
.L_1:
        /*000c*/ 	.byte	0x04, 0x23
        /*000e*/ 	.short	(.L_3 - .L_2)
	.align		4
.L_2:
        /*0010*/ 	.word	index@(candidate1)
        /*0014*/ 	.word	0x00000000


	//----- nvinfo : EIATTR_MIN_STACK_SIZE
	.align		4
.L_3:
        /*0018*/ 	.byte	0x04, 0x12
        /*001a*/ 	.short	(.L_5 - .L_4)
	.align		4
.L_4:
        /*001c*/ 	.word	index@(candidate1)
        /*0020*/ 	.word	0x00000000


	//----- nvinfo : EIATTR_FRAME_SIZE
	.align		4
.L_5:
        /*0024*/ 	.byte	0x04, 0x11
        /*0026*/ 	.short	(.L_7 - .L_6)
	.align		4
.L_6:
        /*0028*/ 	.word	index@(candidate1)
        /*002c*/ 	.word	0x00000000
.L_7:


//--------------------- .nv.info.candidate1       --------------------------
	.section	.nv.info.candidate1,"",@"SHT_CUDA_INFO"
	.align	4


	//----- nvinfo : EIATTR_CUDA_API_VERSION
	.align		4
        /*0000*/ 	.byte	0x04, 0x37
        /*0002*/ 	.short	(.L_9 - .L_8)
.L_8:
        /*0004*/ 	.word	0x00000075


	//----- nvinfo : EIATTR_SW2861232_WAR
	.align		4
.L_9:
        /*0008*/ 	.byte	0x01, 0x35
	.zero		2


	//----- nvinfo : EIATTR_PARAM_CBANK
	.align		4
        /*000c*/ 	.byte	0x04, 0x0a
        /*000e*/ 	.short	(.L_11 - .L_10)
	.align		4
.L_10:
        /*0010*/ 	.word	index@(.nv.constant0.candidate1)
        /*0014*/ 	.short	0x0160
        /*0016*/ 	.short	0x0018


	//----- nvinfo : EIATTR_CBANK_PARAM_SIZE
	.align		4
.L_11:
        /*0018*/ 	.byte	0x03, 0x19
        /*001a*/ 	.short	0x0018


	//----- nvinfo : EIATTR_KPARAM_INFO
	.align		4
        /*001c*/ 	.byte	0x04, 0x17
        /*001e*/ 	.short	(.L_13 - .L_12)
.L_12:
        /*0020*/ 	.word	0x00000000
        /*0024*/ 	.short	0x0002
        /*0026*/ 	.short	0x0010
        /*0028*/ 	.byte	0x00, 0xf0, 0x21, 0x00


	//----- nvinfo : EIATTR_KPARAM_INFO
	.align		4
.L_13:
        /*002c*/ 	.byte	0x04, 0x17
        /*002e*/ 	.short	(.L_15 - .L_14)
.L_14:
        /*0030*/ 	.word	0x00000000
        /*0034*/ 	.short	0x0001
        /*0036*/ 	.short	0x0008
        /*0038*/ 	.byte	0x00, 0xf0, 0x21, 0x00


	//----- nvinfo : EIATTR_KPARAM_INFO
	.align		4
.L_15:
        /*003c*/ 	.byte	0x04, 0x17
        /*003e*/ 	.short	(.L_17 - .L_16)
.L_16:
        /*0040*/ 	.word	0x00000000
        /*0044*/ 	.short	0x0000
        /*0046*/ 	.short	0x0000
        /*0048*/ 	.byte	0x00, 0xf0, 0x21, 0x00


	//----- nvinfo : EIATTR_MAXREG_COUNT
	.align		4
.L_17:
        /*004c*/ 	.byte	0x03, 0x1b
        /*004e*/ 	.short	0x00ff


	//----- nvinfo : EIATTR_EXIT_INSTR_OFFSETS
	.align		4
        /*0050*/ 	.byte	0x04, 0x1c
        /*0052*/ 	.short	(.L_19 - .L_18)


	//   ....[0]....
.L_18:
        /*0054*/ 	.word	0x00003bf0


	//----- nvinfo : EIATTR_MAX_THREADS
	.align		4
.L_19:
        /*0058*/ 	.byte	0x04, 0x05
        /*005a*/ 	.short	(.L_21 - .L_20)
.L_20:
        /*005c*/ 	.word	0x000000e0
        /*0060*/ 	.word	0x00000001
        /*0064*/ 	.word	0x00000001
.L_21:


//--------------------- .nv.rel.action            --------------------------
	.section	.nv.rel.action,"",@"SHT_CUDA_RELOCINFO"
	.align	8
	.sectionentsize	8
        /*0000*/ 	.byte	0x4b, 0x00, 0x00, 0x00, 0x00, 0x00, 0x00, 0x00, 0x00, 0x02, 0x02, 0x08, 0x10, 0x0a, 0x2f, 0x22
        /* <DEDUP_REMOVED lines=13> */


//--------------------- .nv.constant0.candidate1  --------------------------
	.section	.nv.constant0.candidate1,"a",@progbits
	.align	4
.nv.constant0.candidate1:
	.zero		376


//--------------------- .text.candidate1          --------------------------
	.section	.text.candidate1,"ax",@progbits
	.sectionflags	@"SHF_BARRIERS=1"
	.sectioninfo	@"SHI_REGISTERS=128"
	.align	128
        .global         candidate1
        .type           candidate1,@function
        .size           candidate1,(.L_x_5 - candidate1)
        .other          candidate1,@"STO_CUDA_ENTRY STV_DEFAULT"
candidate1:
.text.candidate1:
[----:B------:R-:W-:-:S02]  /*0000*/  MOV R1, c[0x0][0x28] ;  /* 0x00000a0000017a02 */ /* 0x000fc40000000f00 */
[----:B------:R-:W0:Y:S01]  /*0010*/  S2R R7, SR_TID.X ;  /* 0x0000000000077919 */ /* 0x000e220000002100 */
[----:B------:R-:W-:Y:S01]  /*0020*/  HFMA2.MMA R6, -RZ, RZ, 0, 0 ;  /* 0x00000000ff067435 */ /* 0x000fe200000001ff */
[----:B------:R-:W-:Y:S01]  /*0030*/  CS2R R108, SRZ ;  /* 0x00000000006c7805 */ /* 0x000fe2000001ff00 */
[----:B------:R-:W-:Y:S01]  /*0040*/  HFMA2.MMA R91, -RZ, RZ, 0, 0 ;  /* 0x00000000ff5b7435 */ /* 0x000fe200000001ff */
[----:B------:R-:W-:Y:S01]  /*0050*/  MOV R125, RZ ;  /* 0x000000ff007d7202 */ /* 0x000fe20000000f00 */
        /* <DEDUP_REMOVED lines=13> */
[----:B------:R-:W-:Y:S01]  /*0130*/  CS2R R110, SRZ ;  /* 0x00000000006e7805 */ /* 0x000fe2000001ff00 */
[----:B------:R-:W-:Y:S01]  /*0140*/  HFMA2.MMA R61, -RZ, RZ, 0, 0 ;  /* 0x00000000ff3d7435 */ /* 0x000fe200000001ff */
[----:B------:R-:W-:Y:S01]  /*0150*/  CS2R R76, SRZ ;  /* 0x00000000004c7805 */ /* 0x000fe2000001ff00 */
[----:B------:R-:W-:Y:S01]  /*0160*/  HFMA2.MMA R57, -RZ, RZ, 0, 0 ;  /* 0x00000000ff397435 */ /* 0x000fe200000001ff */
[----:B------:R-:W-:Y:S01]  /*0170*/  CS2R R74, SRZ ;  /* 0x00000000004a7805 */ /* 0x000fe2000001ff00 */
[----:B------:R-:W-:Y:S01]  /*0180*/  HFMA2.MMA R95, -RZ, RZ, 0, 0 ;  /* 0x00000000ff5f7435 */ /* 0x000fe200000001ff */
[C---:B0-----:R-:W-:Y:S01]  /*0190*/  IADD3 R3, R7.reuse, 0xe0, RZ ;  /* 0x000000e007037810 */ /* 0x041fe20007ffe0ff */
[C---:B------:R-:W-:Y:S01]  /*01a0*/  IMAD.HI R0, R7.reuse, 0x5397829d, RZ ;  /* 0x5397829d07007827 */ /* 0x040fe200078e02ff */
[C---:B------:R-:W-:Y:S01]  /*01b0*/  IADD3 R5, R7.reuse, 0x1c0, RZ ;  /* 0x000001c007057810 */ /* 0x040fe20007ffe0ff */
[----:B------:R-:W-:Y:S01]  /*01c0*/  HFMA2.MMA R51, -RZ, RZ, 0, 0 ;  /* 0x00000000ff337435 */ /* 0x000fe200000001ff */
[C---:B------:R-:W-:Y:S01]  /*01d0*/  IADD3 R14, R7.reuse, 0x700, RZ ;  /* 0x00000700070e7810 */ /* 0x040fe20007ffe0ff */
[----:B------:R-:W-:Y:S01]  /*01e0*/  IMAD.HI R2, R7, -0x6db6db6d, R6 ;  /* 0x9249249307027827 */ /* 0x000fe200078e0206 */
[----:B------:R-:W-:Y:S01]  /*01f0*/  HFMA2.MMA R97, -RZ, RZ, 0, 0 ;  /* 0x00000000ff617435 */ /* 0x000fe200000001ff */
[----:B------:R-:W-:Y:S01]  /*0200*/  MOV R63, RZ ;  /* 0x000000ff003f7202 */ /* 0x000fe20000000f00 */
[----:B------:R-:W-:Y:S01]  /*0210*/  HFMA2.MMA R113, -RZ, RZ, 0, 0 ;  /* 0x00000000ff717435 */ /* 0x000fe200000001ff */
[----:B------:R-:W-:Y:S01]  /*0220*/  IMAD.HI R4, R3, 0x5397829d, RZ ;  /* 0x5397829d03047827 */ /* 0x000fe200078e02ff */
[----:B------:R-:W-:Y:S01]  /*0230*/  SHF.R.U32.HI R3, RZ, 0x1f, R0 ;  /* 0x0000001fff037819 */ /* 0x000fe20000011600 */
[----:B------:R-:W-:Y:S01]  /*0240*/  HFMA2.MMA R105, -RZ, RZ, 0, 0 ;  /* 0x00000000ff697435 */ /* 0x000fe200000001ff */
[----:B------:R-:W-:Y:S01]  /*0250*/  CS2R R72, SRZ ;  /* 0x0000000000487805 */ /* 0x000fe2000001ff00 */
[----:B------:R-:W-:Y:S01]  /*0260*/  IMAD.HI R8, R5, 0x5397829d, RZ ;  /* 0x5397829d05087827 */ /* 0x000fe200078e02ff */
[----:B------:R-:W-:Y:S01]  /*0270*/  SHF.R.U32.HI R5, RZ, 0x1f, R2 ;  /* 0x0000001fff057819 */ /* 0x000fe20000011602 */
[----:B------:R-:W-:Y:S01]  /*0280*/  HFMA2.MMA R101, -RZ, RZ, 0, 0 ;  /* 0x00000000ff657435 */ /* 0x000fe200000001ff */
[----:B------:R-:W-:Y:S01]  /*0290*/  LEA.HI.SX32 R6, R0, R3, 0x1b ;  /* 0x0000000300067211 */ /* 0x000fe200078fdaff */
[----:B------:R-:W-:Y:S01]  /*02a0*/  IMAD.HI R15, R14, 0x5397829d, RZ ;  /* 0x5397829d0e0f7827 */ /* 0x000fe200078e02ff */
[----:B------:R-:W-:Y:S01]  /*02b0*/  SHF.R.U32.HI R3, RZ, 0x1f, R4 ;  /* 0x0000001fff037819 */ /* 0x000fe20000011604 */
[----:B------:R-:W-:Y:S01]  /*02c0*/  CS2R R70, SRZ ;  /* 0x0000000000467805 */ /* 0x000fe2000001ff00 */
[CC--:B------:R-:W-:Y:S01]  /*02d0*/  LEA.HI.SX32 R9, R2.reuse, R5.reuse, 0x1e ;  /* 0x0000000502097211 */ /* 0x0c0fe200078ff2ff */
[----:B------:R-:W-:Y:S01]  /*02e0*/  CS2R R68, SRZ ;  /* 0x0000000000447805 */ /* 0x000fe2000001ff00 */
[----:B------:R-:W-:Y:S01]  /*02f0*/  LEA.HI.SX32 R0, R2, R5, 0x1d ;  /* 0x0000000502007211 */ /* 0x000fe200078feaff */
[----:B------:R-:W-:Y:S01]  /*0300*/  CS2R R66, SRZ ;  /* 0x0000000000427805 */ /* 0x000fe2000001ff00 */
[----:B------:R-:W-:Y:S01]  /*0310*/  SHF.R.U32.HI R11, RZ, 0x1f, R8 ;  /* 0x0000001fff0b7819 */ /* 0x000fe20000011608 */
[----:B------:R-:W-:Y:S01]  /*0320*/  ULDC.64 UR4, c[0x0][0x118] ;  /* 0x0000460000047ab9 */ /* 0x000fe20000000a00 */
[----:B------:R-:W-:-:S02]  /*0330*/  IADD3 R2, R7, 0x2a0, RZ ;  /* 0x000002a007027810 */ /* 0x000fc40007ffe0ff */
[----:B------:R-:W-:Y:S02]  /*0340*/  LEA.HI.SX32 R10, R4, R3, 0x1b ;  /* 0x00000003040a7211 */ /* 0x000fe400078fdaff */
[----:B------:R-:W-:Y:S01]  /*0350*/  LEA.HI.SX32 R12, R8, R11, 0x1b ;  /* 0x0000000b080c7211 */ /* 0x000fe200078fdaff */
[----:B------:R-:W-:Y:S01]  /*0360*/  IMAD.HI R2, R2, 0x5397829d, RZ ;  /* 0x5397829d02027827 */ /* 0x000fe200078e02ff */
[C---:B------:R-:W-:Y:S02]  /*0370*/  IADD3 R3, R7.reuse, 0x380, RZ ;  /* 0x0000038007037810 */ /* 0x040fe40007ffe0ff */
[C---:B------:R-:W-:Y:S02]  /*0380*/  IADD3 R11, R7.reuse, 0x540, RZ ;  /* 0x00000540070b7810 */ /* 0x040fe40007ffe0ff */
[----:B------:R-:W-:Y:S01]  /*0390*/  IADD3 R5, R7, 0x460, RZ ;  /* 0x0000046007057810 */ /* 0x000fe20007ffe0ff */
[----:B------:R-:W-:Y:S01]  /*03a0*/  IMAD.HI R4, R3, 0x5397829d, RZ ;  /* 0x5397829d03047827 */ /* 0x000fe200078e02ff */
[----:B------:R-:W-:-:S02]  /*03b0*/  SHF.R.U32.HI R3, RZ, 0x1f, R2 ;  /* 0x0000001fff037819 */ /* 0x000fc40000011602 */
[----:B------:R-:W-:Y:S01]  /*03c0*/  MOV R59, RZ ;  /* 0x000000ff003b7202 */ /* 0x000fe20000000f00 */
[----:B------:R-:W-:Y:S01]  /*03d0*/  IMAD.HI R13, R11, 0x5397829d, RZ ;  /* 0x5397829d0b0d7827 */ /* 0x000fe200078e02ff */
[----:B------:R-:W-:Y:S02]  /*03e0*/  LEA.HI.SX32 R14, R2, R3, 0x1b ;  /* 0x00000003020e7211 */ /* 0x000fe400078fdaff */
[----:B------:R-:W-:Y:S01]  /*03f0*/  IADD3 R3, R7, 0x7e0, RZ ;  /* 0x000007e007037810 */ /* 0x000fe20007ffe0ff */
[----:B------:R-:W-:Y:S01]  /*0400*/  IMAD.HI R8, R5, 0x5397829d, RZ ;  /* 0x5397829d05087827 */ /* 0x000fe200078e02ff */
[----:B------:R-:W-:Y:S02]  /*0410*/  SHF.R.U32.HI R5, RZ, 0x1f, R4 ;  /* 0x0000001fff057819 */ /* 0x000fe40000011604 */
[----:B------:R-:W-:Y:S01]  /*0420*/  SHF.R.U32.HI R2, RZ, 0x1f, R13 ;  /* 0x0000001fff027819 */ /* 0x000fe2000001160d */
[----:B------:R-:W-:Y:S01]  /*0430*/  IMAD.HI R3, R3, 0x5397829d, RZ ;  /* 0x5397829d03037827 */ /* 0x000fe200078e02ff */
[----:B------:R-:W-:-:S02]  /*0440*/  LEA.HI.SX32 R18, R4, R5, 0x1b ;  /* 0x0000000504127211 */ /* 0x000fc400078fdaff */
[----:B------:R-:W-:Y:S02]  /*0450*/  SHF.R.U32.HI R4, RZ, 0x1f, R15 ;  /* 0x0000001fff047819 */ /* 0x000fe4000001160f */
[----:B------:R-:W-:Y:S02]  /*0460*/  SHF.R.U32.HI R11, RZ, 0x1f, R8 ;  /* 0x0000001fff0b7819 */ /* 0x000fe40000011608 */
[----:B------:R-:W-:Y:S02]  /*0470*/  LEA.HI.SX32 R22, R13, R2, 0x1b ;  /* 0x000000020d167211 */ /* 0x000fe400078fdaff */
[----:B------:R-:W0:Y:S01]  /*0480*/  S2R R2, SR_CTAID.X ;  /* 0x0000000000027919 */ /* 0x000e220000002500 */
[----:B------:R-:W-:Y:S02]  /*0490*/  LEA.HI.SX32 R24, R15, R4, 0x1b ;  /* 0x000000040f187211 */ /* 0x000fe400078fdaff */
[----:B------:R-:W-:Y:S02]  /*04a0*/  LEA.HI.SX32 R20, R8, R11, 0x1b ;  /* 0x0000000b08147211 */ /* 0x000fe400078fdaff */
[----:B------:R-:W-:-:S02]  /*04b0*/  IADD3 R4, R7, 0x8c0, RZ ;  /* 0x000008c007047810 */ /* 0x000fc40007ffe0ff */
[C---:B------:R-:W-:Y:S02]  /*04c0*/  IADD3 R8, R7.reuse, 0x9a0, RZ ;  /* 0x000009a007087810 */ /* 0x040fe40007ffe0ff */
[C---:B------:R-:W-:Y:S01]  /*04d0*/  IADD3 R13, R7.reuse, 0xa80, RZ ;  /* 0x00000a80070d7810 */ /* 0x040fe20007ffe0ff */
[----:B------:R-:W-:Y:S01]  /*04e0*/  IMAD.HI R5, R4, 0x5397829d, RZ ;  /* 0x5397829d04057827 */ /* 0x000fe200078e02ff */
[----:B------:R-:W-:Y:S02]  /*04f0*/  IADD3 R15, R7, 0xb60, RZ ;  /* 0x00000b60070f7810 */ /* 0x000fe40007ffe0ff */
[----:B------:R-:W-:Y:S01]  /*0500*/  SHF.R.U32.HI R4, RZ, 0x1f, R3 ;  /* 0x0000001fff047819 */ /* 0x000fe20000011603 */
[----:B------:R-:W-:Y:S01]  /*0510*/  IMAD.HI R11, R8, 0x5397829d, RZ ;  /* 0x5397829d080b7827 */ /* 0x000fe200078e02ff */
[----:B------:R-:W-:Y:S02]  /*0520*/  SHF.R.U32.HI R8, RZ, 0x1f, R5 ;  /* 0x0000001fff087819 */ /* 0x000fe40000011605 */
[----:B------:R-:W-:Y:S01]  /*0530*/  LEA.HI.SX32 R26, R3, R4, 0x1b ;  /* 0x00000004031a7211 */ /* 0x000fe200078fdaff */
[----:B------:R-:W-:Y:S01]  /*0540*/  IMAD.HI R13, R13, 0x5397829d, RZ ;  /* 0x5397829d0d0d7827 */ /* 0x000fe200078e02ff */
[----:B------:R-:W-:-:S02]  /*0550*/  SHF.R.U32.HI R4, RZ, 0x1f, R11 ;  /* 0x0000001fff047819 */ /* 0x000fc4000001160b */
[----:B------:R-:W-:Y:S01]  /*0560*/  LEA.HI.SX32 R28, R5, R8, 0x1b ;  /* 0x00000008051c7211 */ /* 0x000fe200078fdaff */
[----:B------:R-:W-:Y:S01]  /*0570*/  IMAD.HI R15, R15, 0x5397829d, RZ ;  /* 0x5397829d0f0f7827 */ /* 0x000fe200078e02ff */
[----:B------:R-:W-:Y:S02]  /*0580*/  LEA.HI.SX32 R30, R11, R4, 0x1b ;  /* 0x000000040b1e7211 */ /* 0x000fe400078fdaff */
[----:B------:R-:W-:Y:S01]  /*0590*/  SHF.R.U32.HI R16, RZ, 0x1f, R13 ;  /* 0x0000001fff107819 */ /* 0x000fe2000001160d */
[----:B------:R-:W-:Y:S01]  /*05a0*/  IMAD R5, R6, -0x62, R7 ;  /* 0xffffff9e06057824 */ /* 0x000fe200078e0207 */
[----:B------:R-:W-:Y:S01]  /*05b0*/  SHF.R.U32.HI R8, RZ, 0x1f, R15 ;  /* 0x0000001fff087819 */ /* 0x000fe2000001160f */
[--C-:B------:R-:W-:Y:S01]  /*05c0*/  IMAD R3, R9, -0x7, R7.reuse ;  /* 0xfffffff909037824 */ /* 0x100fe200078e0207 */
[----:B------:R-:W-:Y:S01]  /*05d0*/  MOV R4, RZ ;  /* 0x000000ff00047202 */ /* 0x000fe20000000f00 */
[----:B------:R-:W-:Y:S01]  /*05e0*/  IMAD R7, R0, -0xe, R7 ;  /* 0xfffffff200077824 */ /* 0x000fe200078e0207 */
[----:B------:R-:W-:-:S02]  /*05f0*/  LEA.HI.SX32 R32, R13, R16, 0x1b ;  /* 0x000000100d207211 */ /* 0x000fc400078fdaff */
[----:B------:R-:W-:Y:S01]  /*0600*/  LEA.HI.SX32 R34, R15, R8, 0x1b ;  /* 0x000000080f227211 */ /* 0x000fe200078fdaff */
[----:B------:R-:W-:Y:S01]  /*0610*/  IMAD.HI R16, R5, -0x6db6db6d, R4 ;  /* 0x9249249305107827 */ /* 0x000fe200078e0204 */
[----:B0-----:R-:W-:Y:S02]  /*0620*/  LOP3.LUT R8, R2, 0x3, RZ, 0xc0, !PT ;  /* 0x0000000302087812 */ /* 0x001fe400078ec0ff */
[C---:B------:R-:W-:Y:S01]  /*0630*/  IADD3 R15, R9.reuse, 0xc, RZ ;  /* 0x0000000c090f7810 */ /* 0x040fe20007ffe0ff */
[--C-:B------:R-:W-:Y:S01]  /*0640*/  IMAD R5, R6, 0x310, R3.reuse ;  /* 0x0000031006057824 */ /* 0x100fe200078e0203 */
[----:B------:R-:W-:Y:S01]  /*0650*/  HFMA2.MMA R6, -RZ, RZ, 0, 0 ;  /* 0x00000000ff067435 */ /* 0x000fe200000001ff */
[C---:B------:R-:W-:Y:S01]  /*0660*/  IMAD R11, R8.reuse, 0x7, R3 ;  /* 0x00000007080b7824 */ /* 0x040fe200078e0203 */
[C---:B------:R-:W-:Y:S01]  /*0670*/  IADD3 R13, R9.reuse, 0x2, RZ ;  /* 0x00000002090d7810 */ /* 0x040fe20007ffe0ff */
[----:B------:R-:W-:Y:S01]  /*0680*/  IMAD R19, R8, 0x7, R5 ;  /* 0x0000000708137824 */ /* 0x000fe200078e0205 */
[----:B------:R-:W-:Y:S01]  /*0690*/  IADD3 R5, R9, 0x8, RZ ;  /* 0x0000000809057810 */ /* 0x000fe20007ffe0ff */
[--C-:B------:R-:W-:Y:S01]  /*06a0*/  IMAD R23, R12, 0x310, R11.reuse ;  /* 0x000003100c177824 */ /* 0x100fe200078e020b */
[----:B------:R-:W-:Y:S01]  /*06b0*/  HFMA2.MMA R12, -RZ, RZ, 0, 0 ;  /* 0x00000000ff0c7435 */ /* 0x000fe200000001ff */
[----:B------:R-:W-:Y:S01]  /*06c0*/  IMAD R29, R20, 0x310, R11 ;  /* 0x00000310141d7824 */ /* 0x000fe200078e020b */
[----:B------:R-:W-:Y:S01]  /*06d0*/  HFMA2.MMA R8, -RZ, RZ, 0, 0 ;  /* 0x00000000ff087435 */ /* 0x000fe200000001ff */
[----:B------:R-:W-:Y:S01]  /*06e0*/  IMAD.HI R20, R5, -0x6db6db6d, R4 ;  /* 0x9249249305147827 */ /* 0x000fe200078e0204 */
[----:B------:R-:W-:-:S02]  /*06f0*/  LOP3.LUT R4, R2, 0x4, RZ, 0xc0, !PT ;  /* 0x0000000402047812 */ /* 0x000fc400078ec0ff */
[----:B------:R-:W-:Y:S01]  /*0700*/  SHF.R.U32.HI R17, RZ, 0x1f, R16 ;  /* 0x0000001fff117819 */ /* 0x000fe20000011610 */
[----:B------:R-:W-:Y:S01]  /*0710*/  IMAD.HI R44, R7, -0x6db6db6d, R6 ;  /* 0x92492493072c7827 */ /* 0x000fe200078e0206 */
[C---:B------:R-:W-:Y:S02]  /*0720*/  IADD3 R7, R9.reuse, 0x4, RZ ;  /* 0x0000000409077810 */ /* 0x040fe40007ffe0ff */
[----:B------:R-:W-:Y:S01]  /*0730*/  SHF.R.U32.HI R4, RZ, 0x2, R4 ;  /* 0x00000002ff047819 */ /* 0x000fe20000011604 */
[--C-:B------:R-:W-:Y:S01]  /*0740*/  IMAD R25, R14, 0x310, R11.reuse ;  /* 0x000003100e197824 */ /* 0x100fe200078e020b */
[----:B------:R-:W-:Y:S01]  /*0750*/  MOV R14, RZ ;  /* 0x000000ff000e7202 */ /* 0x000fe20000000f00 */
[--C-:B------:R-:W-:Y:S01]  /*0760*/  IMAD R21, R10, 0x310, R11.reuse ;  /* 0x000003100a157824 */ /* 0x100fe200078e020b */
[----:B------:R-:W-:Y:S01]  /*0770*/  MOV R10, RZ ;  /* 0x000000ff000a7202 */ /* 0x000fe20000000f00 */
[--C-:B------:R-:W-:Y:S01]  /*0780*/  IMAD R27, R18, 0x310, R11.reuse ;  /* 0x00000310121b7824 */ /* 0x100fe200078e020b */
[----:B------:R-:W-:Y:S01]  /*0790*/  LEA.HI.SX32 R17, R16, R17, 0x1e ;  /* 0x0000001110117211 */ /* 0x000fe200078ff2ff */
[--C-:B------:R-:W-:Y:S01]  /*07a0*/  IMAD R31, R22, 0x310, R11.reuse ;  /* 0x00000310161f7824 */ /* 0x100fe200078e020b */
[----:B------:R-:W-:Y:S01]  /*07b0*/  MOV R55, RZ ;  /* 0x000000ff00377202 */ /* 0x000fe20000000f00 */
        /* <DEDUP_REMOVED lines=10> */
[----:B------:R-:W-:Y:S01]  /*0860*/  IMAD R43, R34, 0x310, R11 ;  /* 0x00000310222b7824 */ /* 0x000fe200078e020b */
[----:B------:R-:W-:Y:S01]  /*0870*/  IADD3 R11, R9, 0x6, RZ ;  /* 0x00000006090b7810 */ /* 0x000fe20007ffe0ff */
[----:B------:R-:W-:Y:S01]  /*0880*/  IMAD.HI R18, R7, -0x6db6db6d, R6 ;  /* 0x9249249307127827 */ /* 0x000fe200078e0206 */
[----:B------:R-:W-:-:S02]  /*0890*/  IADD3 R9, R9, 0xa, RZ ;  /* 0x0000000a09097810 */ /* 0x000fc40007ffe0ff */
[----:B------:R-:W-:Y:S01]  /*08a0*/  MOV R103, RZ ;  /* 0x000000ff00677202 */ /* 0x000fe20000000f00 */
[----:B------:R-:W-:Y:S01]  /*08b0*/  IMAD.HI R14, R15, -0x6db6db6d, R14 ;  /* 0x924924930f0e7827 */ /* 0x000fe200078e020e */
[----:B------:R-:W-:-:S03]  /*08c0*/  MOV R99, RZ ;  /* 0x000000ff00637202 */ /* 0x000fc60000000f00 */
[----:B------:R-:W-:-:S04]  /*08d0*/  IMAD.HI R22, R13, -0x6db6db6d, R12 ;  /* 0x924924930d167827 */ /* 0x000fc800078e020c */
[----:B------:R-:W-:Y:S01]  /*08e0*/  IMAD R6, R4, 0x188, R19 ;  /* 0x0000018804067824 */ /* 0x000fe200078e0213 */
[----:B------:R-:W-:Y:S01]  /*08f0*/  SHF.R.U32.HI R19, RZ, 0x1f, R18 ;  /* 0x0000001fff137819 */ /* 0x000fe20000011612 */
[----:B------:R-:W-:-:S03]  /*0900*/  IMAD.HI R28, R9, -0x6db6db6d, R8 ;  /* 0x92492493091c7827 */ /* 0x000fc600078e0208 */
[----:B------:R-:W-:Y:S01]  /*0910*/  LEA.HI.SX32 R19, R18, R19, 0x1d ;  /* 0x0000001312137211 */ /* 0x000fe200078feaff */
[----:B------:R-:W-:Y:S01]  /*0920*/  IMAD.HI R24, R11, -0x6db6db6d, R10 ;  /* 0x924924930b187827 */ /* 0x000fe200078e020a */
[----:B------:R-:W-:-:S03]  /*0930*/  MOV R18, RZ ;  /* 0x000000ff00127202 */ /* 0x000fc60000000f00 */
[C---:B------:R-:W-:Y:S01]  /*0940*/  IMAD R8, R4.reuse, 0x188, R21 ;  /* 0x0000018804087824 */ /* 0x040fe200078e0215 */
[----:B------:R-:W-:Y:S01]  /*0950*/  SHF.R.U32.HI R21, RZ, 0x1f, R20 ;  /* 0x0000001fff157819 */ /* 0x000fe20000011614 */
[C---:B------:R-:W-:Y:S01]  /*0960*/  IMAD R10, R4.reuse, 0x188, R23 ;  /* 0x00000188040a7824 */ /* 0x040fe200078e0217 */
[----:B------:R-:W-:Y:S01]  /*0970*/  SHF.R.U32.HI R23, RZ, 0x1f, R14 ;  /* 0x0000001fff177819 */ /* 0x000fe2000001160e */
[----:B------:R-:W-:Y:S01]  /*0980*/  IMAD R12, R4, 0x188, R25 ;  /* 0x00000188040c7824 */ /* 0x000fe200078e0219 */
[----:B------:R-:W-:Y:S01]  /*0990*/  LEA.HI.SX32 R21, R20, R21, 0x1d ;  /* 0x0000001514157211 */ /* 0x000fe200078feaff */
[C---:B------:R-:W-:Y:S01]  /*09a0*/  IMAD R16, R4.reuse, 0x188, R27 ;  /* 0x0000018804107824 */ /* 0x040fe200078e021b */
[----:B------:R-:W-:Y:S01]  /*09b0*/  SHF.R.U32.HI R25, RZ, 0x1f, R24 ;  /* 0x0000001fff197819 */ /* 0x000fe20000011618 */
[C---:B------:R-:W-:Y:S01]  /*09c0*/  IMAD R26, R4.reuse, 0x188, R29 ;  /* 0x00000188041a7824 */ /* 0x040fe200078e021d */
[----:B------:R-:W-:Y:S01]  /*09d0*/  SHF.R.U32.HI R27, RZ, 0x1f, R28 ;  /* 0x0000001fff1b7819 */ /* 0x000fe2000001161c */
[----:B------:R-:W-:Y:S01]  /*09e0*/  IMAD R30, R4, 0x188, R31 ;  /* 0x00000188041e7824 */ /* 0x000fe200078e021f */
[----:B------:R-:W-:Y:S01]  /*09f0*/  LEA.HI.SX32 R23, R14, R23, 0x1d ;  /* 0x000000170e177211 */ /* 0x000fe200078feaff */
[----:B------:R-:W-:Y:S01]  /*0a00*/  IMAD R32, R4, 0x188, R33 ;  /* 0x0000018804207824 */ /* 0x000fe200078e0221 */
[----:B------:R-:W-:Y:S01]  /*0a10*/  LEA.HI.SX32 R25, R24, R25, 0x1d ;  /* 0x0000001918197211 */ /* 0x000fe200078feaff */
[----:B------:R-:W-:Y:S01]  /*0a20*/  IMAD R34, R4, 0x188, R35 ;  /* 0x0000018804227824 */ /* 0x000fe200078e0223 */
[----:B------:R-:W-:Y:S01]  /*0a30*/  LEA.HI.SX32 R27, R28, R27, 0x1d ;  /* 0x0000001b1c1b7211 */ /* 0x000fe200078feaff */
[C---:B------:R-:W-:Y:S01]  /*0a40*/  IMAD R36, R4.reuse, 0x188, R37 ;  /* 0x0000018804247824 */ /* 0x040fe200078e0225 */
[----:B------:R-:W-:Y:S01]  /*0a50*/  SHF.R.U32.HI R29, RZ, 0x1f, R44 ;  /* 0x0000001fff1d7819 */ /* 0x000fe2000001162c */
[----:B------:R-:W-:-:S02]  /*0a60*/  IMAD R38, R4, 0x188, R39 ;  /* 0x0000018804267824 */ /* 0x000fc400078e0227 */
[C---:B------:R-:W-:Y:S01]  /*0a70*/  IMAD R40, R4.reuse, 0x188, R41 ;  /* 0x0000018804287824 */ /* 0x040fe200078e0229 */
[----:B------:R-:W-:Y:S01]  /*0a80*/  HFMA2.MMA R41, -RZ, RZ, 0, 0 ;  /* 0x00000000ff297435 */ /* 0x000fe200000001ff */
[----:B------:R-:W-:Y:S01]  /*0a90*/  IMAD R42, R4, 0x188, R43 ;  /* 0x00000188042a7824 */ /* 0x000fe200078e022b */
[----:B------:R-:W-:Y:S01]  /*0aa0*/  HFMA2.MMA R43, -RZ, RZ, 0, 0 ;  /* 0x00000000ff2b7435 */ /* 0x000fe200000001ff */
[----:B------:R-:W-:Y:S01]  /*0ab0*/  IMAD R4, R17, 0x1c, R6 ;  /* 0x0000001c11047824 */ /* 0x000fe200078e0206 */
[----:B------:R-:W-:Y:S01]  /*0ac0*/  SHF.R.U32.HI R17, RZ, 0x1f, R22 ;  /* 0x0000001fff117819 */ /* 0x000fe20000011616 */
[----:B------:R-:W-:Y:S01]  /*0ad0*/  IMAD R7, R19, -0xe, R7 ;  /* 0xfffffff213077824 */ /* 0x000fe200078e0207 */
[----:B------:R-:W-:Y:S01]  /*0ae0*/  LEA.HI.SX32 R6, R44, R29, 0x1e ;  /* 0x0000001d2c067211 */ /* 0x000fe200078ff2ff */
[----:B------:R-:W-:Y:S01]  /*0af0*/  IMAD R21, R21, -0xe, R5 ;  /* 0xfffffff215157824 */ /* 0x000fe200078e0205 */
[----:B------:R-:W-:Y:S01]  /*0b00*/  LEA.HI.SX32 R17, R22, R17, 0x1d ;  /* 0x0000001116117211 */ /* 0x000fe200078feaff */
[----:B------:R-:W-:-:S02]  /*0b10*/  IMAD R23, R23, -0xe, R15 ;  /* 0xfffffff217177824 */ /* 0x000fc400078e020f */
[----:B------:R-:W-:Y:S02]  /*0b20*/  IMAD R5, R7, 0x1c, R8 ;  /* 0x0000001c07057824 */ /* 0x000fe400078e0208 */
[----:B------:R-:W-:Y:S02]  /*0b30*/  IMAD R13, R17, -0xe, R13 ;  /* 0xfffffff2110d7824 */ /* 0x000fe400078e020d */
[----:B------:R-:W-:Y:S02]  /*0b40*/  IMAD R25, R25, -0xe, R11 ;  /* 0xfffffff219197824 */ /* 0x000fe400078e020b */
[----:B------:R-:W-:Y:S02]  /*0b50*/  IMAD R27, R27, -0xe, R9 ;  /* 0xfffffff21b1b7824 */ /* 0x000fe400078e0209 */
[----:B------:R-:W-:Y:S02]  /*0b60*/  IMAD R8, R21, 0x1c, R10 ;  /* 0x0000001c15087824 */ /* 0x000fe400078e020a */
[----:B------:R-:W-:-:S02]  /*0b70*/  IMAD R10, R23, 0x1c, R12 ;  /* 0x0000001c170a7824 */ /* 0x000fc400078e020c */
[----:B------:R-:W-:Y:S02]  /*0b80*/  IMAD R12, R13, 0x1c, R16 ;  /* 0x0000001c0d0c7824 */ /* 0x000fe400078e0210 */
[----:B------:R-:W-:Y:S01]  /*0b90*/  IMAD R11, R23, 0x1c, R36 ;  /* 0x0000001c170b7824 */ /* 0x000fe200078e0224 */
[----:B------:R-:W-:Y:S01]  /*0ba0*/  MOV R23, RZ ;  /* 0x000000ff00177202 */ /* 0x000fe20000000f00 */
[----:B------:R-:W-:Y:S01]  /*0bb0*/  IMAD R13, R13, 0x1c, R38 ;  /* 0x0000001c0d0d7824 */ /* 0x000fe200078e0226 */
[----:B------:R-:W-:Y:S01]  /*0bc0*/  CS2R R36, SRZ ;  /* 0x0000000000247805 */ /* 0x000fe2000001ff00 */
[----:B------:R-:W-:Y:S01]  /*0bd0*/  IMAD R7, R7, 0x1c, R32 ;  /* 0x0000001c07077824 */ /* 0x000fe200078e0220 */
[----:B------:R-:W-:Y:S01]  /*0be0*/  CS2R R38, SRZ ;  /* 0x0000000000267805 */ /* 0x000fe2000001ff00 */
[----:B------:R-:W-:Y:S02]  /*0bf0*/  IMAD R9, R21, 0x1c, R34 ;  /* 0x0000001c15097824 */ /* 0x000fe400078e0222 */
[----:B------:R-:W-:-:S02]  /*0c00*/  IMAD R14, R25, 0x1c, R26 ;  /* 0x0000001c190e7824 */ /* 0x000fc400078e021a */
[----:B------:R-:W-:Y:S02]  /*0c10*/  IMAD R15, R25, 0x1c, R40 ;  /* 0x0000001c190f7824 */ /* 0x000fe400078e0228 */
[C---:B------:R-:W-:Y:S02]  /*0c20*/  IMAD R16, R27.reuse, 0x1c, R30 ;  /* 0x0000001c1b107824 */ /* 0x040fe400078e021e */
[----:B------:R-:W-:-:S02]  /*0c30*/  IMAD R17, R27, 0x1c, R42 ;  /* 0x0000001c1b117824 */ /* 0x000fc400078e022a */
.L_x_3:
[----:B------:R-:W0:Y:S01]  /*0c40*/  S2R R40, SR_TID.X ;  /* 0x0000000000287919 */ /* 0x000e220000002100 */
[----:B------:R-:W-:Y:S01]  /*0c50*/  MOV R21, 0x4 ;  /* 0x0000000400157802 */ /* 0x000fe20000000f00 */
[C---:B------:R-:W-:Y:S02]  /*0c60*/  IMAD R34, R18.reuse, 0x6200, R4 ;  /* 0x0000620012227824 */ /* 0x040fe400078e0204 */
[C---:B------:R-:W-:Y:S02]  /*0c70*/  IMAD R32, R18.reuse, 0x6200, R5 ;  /* 0x0000620012207824 */ /* 0x040fe400078e0205 */
[----:B------:R-:W-:Y:S01]  /*0c80*/  IMAD R28, R18, 0x6200, R10 ;  /* 0x00006200121c7824 */ /* 0x000fe200078e020a */
[----:B------:R-:W-:Y:S01]  /*0c90*/  SHF.L.U32 R56, R2, 0xb, RZ ;  /* 0x0000000b02387819 */ /* 0x000fe200000006ff */
[-C--:B------:R-:W-:Y:S01]  /*0ca0*/  IMAD.WIDE R34, R34, R21.reuse, c[0x0][0x160] ;  /* 0x0000580022227625 */ /* 0x080fe200078e0215 */
[----:B------:R-:W-:Y:S06]  /*0cb0*/  BAR.SYNC 0x0 ;  /* 0x0000000000007b1d */ /* 0x000fec0000000000 */
[-C--:B------:R-:W-:Y:S01]  /*0cc0*/  IMAD.WIDE R32, R32, R21.reuse, c[0x0][0x160] ;  /* 0x0000580020207625 */ /* 0x080fe200078e0215 */
[----:B------:R1:W2:Y:S04]  /*0cd0*/  LDG.E.CONSTANT R19, [R34.64] ;  /* 0x0000000422137981 */ /* 0x0002a8000c1e9900 */
[----:B------:R1:W3:Y:S01]  /*0ce0*/  LDG.E.CONSTANT R20, [R34.64+0xc400] ;  /* 0x00c4000422147981 */ /* 0x0002e2000c1e9900 */
[----:B------:R-:W-:-:S03]  /*0cf0*/  IMAD.WIDE R28, R28, R21, c[0x0][0x160] ;  /* 0x000058001c1c7625 */ /* 0x000fc600078e0215 */
[----:B------:R4:W5:Y:S01]  /*0d00*/  LDG.E.CONSTANT R22, [R32.64] ;  /* 0x0000000420167981 */ /* 0x000962000c1e9900 */
[----:B------:R-:W-:Y:S01]  /*0d10*/  IMAD R26, R18, 0x6200, R12 ;  /* 0x00006200121a7824 */ /* 0x000fe200078e020c */
[----:B0-----:R-:W-:Y:S01]  /*0d20*/  LOP3.LUT R54, R40, 0x1f, RZ, 0xc0, !PT ;  /* 0x0000001f28367812 */ /* 0x001fe200078ec0ff */
[C---:B------:R-:W-:Y:S01]  /*0d30*/  IMAD R30, R18.reuse, 0x6200, R8 ;  /* 0x00006200121e7824 */ /* 0x040fe200078e0208 */
[----:B------:R0:W5:Y:S01]  /*0d40*/  LDG.E.CONSTANT R44, [R28.64] ;  /* 0x000000041c2c7981 */ /* 0x000162000c1e9900 */
[----:B------:R-:W-:Y:S01]  /*0d50*/  IMAD R24, R18, 0x6200, R14 ;  /* 0x0000620012187824 */ /* 0x000fe200078e020e */
[----:B-1----:R-:W-:Y:S01]  /*0d60*/  SHF.R.U32.HI R35, RZ, 0x5, R40 ;  /* 0x00000005ff237819 */ /* 0x002fe20000011628 */
[----:B------:R-:W-:-:S03]  /*0d70*/  IMAD.WIDE R26, R26, R21, c[0x0][0x160] ;  /* 0x000058001a1a7625 */ /* 0x000fc600078e0215 */
[----:B----4-:R-:W-:Y:S01]  /*0d80*/  SHF.L.U32 R33, R35, 0x7, RZ ;  /* 0x0000000723217819 */ /* 0x010fe200000006ff */
[-C--:B------:R-:W-:Y:S01]  /*0d90*/  IMAD.WIDE R30, R30, R21.reuse, c[0x0][0x160] ;  /* 0x000058001e1e7625 */ /* 0x080fe200078e0215 */
[----:B------:R1:W4:Y:S02]  /*0da0*/  LDG.E.CONSTANT R46, [R26.64] ;  /* 0x000000041a2e7981 */ /* 0x000324000c1e9900 */
[----:B------:R-:W-:Y:S01]  /*0db0*/  LOP3.LUT R54, R33, 0xffffff80, R54, 0xe2, !PT ;  /* 0xffffff8021367812 */ /* 0x000fe200078ee236 */
[----:B------:R-:W-:Y:S01]  /*0dc0*/  IMAD.WIDE R24, R24, R21, c[0x0][0x160] ;  /* 0x0000580018187625 */ /* 0x000fe200078e0215 */
[----:B0-----:R-:W-:Y:S01]  /*0dd0*/  LOP3.LUT R29, R56, 0xffffc000, RZ, 0xc0, !PT ;  /* 0xffffc000381d7812 */ /* 0x001fe200078ec0ff */
[----:B------:R0:W4:Y:S02]  /*0de0*/  LDG.E.CONSTANT R42, [R30.64] ;  /* 0x000000041e2a7981 */ /* 0x000124000c1e9900 */
[----:B------:R-:W-:Y:S01]  /*0df0*/  IMAD R34, R18, 0x6200, R16 ;  /* 0x0000620012227824 */ /* 0x000fe200078e0210 */
[----:B------:R-:W-:Y:S01]  /*0e00*/  IADD3 R29, R54, R29, RZ ;  /* 0x0000001d361d7210 */ /* 0x000fe20007ffe0ff */
[----:B------:R-:W-:Y:S01]  /*0e10*/  IMAD R50, R18, 0x6200, R7 ;  /* 0x0000620012327824 */ /* 0x000fe200078e0207 */
[----:B------:R-:W-:Y:S01]  /*0e20*/  ISETP.GT.AND P0, PT, R40, 0x3f, PT ;  /* 0x0000003f2800780c */ /* 0x000fe20003f04270 */
[----:B-1----:R-:W-:Y:S01]  /*0e30*/  IMAD.WIDE R26, R34, R21, c[0x0][0x160] ;  /* 0x00005800221a7625 */ /* 0x002fe200078e0215 */
[----:B------:R1:W4:Y:S01]  /*0e40*/  LDG.E.CONSTANT R48, [R24.64] ;  /* 0x0000000418307981 */ /* 0x000322000c1e9900 */
[----:B------:R-:W-:-:S02]  /*0e50*/  LEA R56, R18, R29, 0x5 ;  /* 0x0000001d12387211 */ /* 0x000fc400078e28ff */
[C---:B------:R-:W-:Y:S02]  /*0e60*/  IMAD R52, R18.reuse, 0x6200, R9 ;  /* 0x0000620012347824 */ /* 0x040fe400078e0209 */
[C---:B------:R-:W-:Y:S02]  /*0e70*/  IMAD R32, R18.reuse, 0x6200, R11 ;  /* 0x0000620012207824 */ /* 0x040fe400078e020b */
[C---:B0-----:R-:W-:Y:S02]  /*0e80*/  IMAD R30, R18.reuse, 0x6200, R13 ;  /* 0x00006200121e7824 */ /* 0x041fe400078e020d */
[----:B------:R-:W-:Y:S02]  /*0e90*/  IMAD R28, R18, 0x6200, R15 ;  /* 0x00006200121c7824 */ /* 0x000fe400078e020f */
[----:B-1----:R-:W-:Y:S02]  /*0ea0*/  IMAD.WIDE R24, R50, R21, c[0x0][0x160] ;  /* 0x0000580032187625 */ /* 0x002fe400078e0215 */
[----:B------:R0:W4:Y:S02]  /*0eb0*/  LDG.E.CONSTANT R50, [R26.64] ;  /* 0x000000041a327981 */ /* 0x000124000c1e9900 */
[----:B------:R-:W-:-:S02]  /*0ec0*/  IMAD R54, R18, 0x6200, R17 ;  /* 0x0000620012367824 */ /* 0x000fc400078e0211 */
[-C--:B------:R-:W-:Y:S02]  /*0ed0*/  IMAD.WIDE R34, R52, R21.reuse, c[0x0][0x160] ;  /* 0x0000580034227625 */ /* 0x080fe400078e0215 */
[----:B------:R1:W4:Y:S02]  /*0ee0*/  LDG.E.CONSTANT R52, [R24.64] ;  /* 0x0000000418347981 */ /* 0x000324000c1e9900 */
[-C--:B------:R-:W-:Y:S02]  /*0ef0*/  IMAD.WIDE R32, R32, R21.reuse, c[0x0][0x160] ;  /* 0x0000580020207625 */ /* 0x080fe400078e0215 */
[----:B------:R0:W4:Y:S02]  /*0f00*/  LDG.E.CONSTANT R35, [R34.64] ;  /* 0x0000000422237981 */ /* 0x000124000c1e9900 */
[-C--:B------:R-:W-:Y:S02]  /*0f10*/  IMAD.WIDE R30, R30, R21.reuse, c[0x0][0x160] ;  /* 0x000058001e1e7625 */ /* 0x080fe400078e0215 */
[----:B------:R1:W4:Y:S02]  /*0f20*/  LDG.E.CONSTANT R33, [R32.64] ;  /* 0x0000000420217981 */ /* 0x000324000c1e9900 */
[----:B------:R-:W-:-:S02]  /*0f30*/  IMAD.WIDE R28, R28, R21, c[0x0][0x160] ;  /* 0x000058001c1c7625 */ /* 0x000fc400078e0215 */
[----:B------:R1:W4:Y:S02]  /*0f40*/  LDG.E.CONSTANT R31, [R30.64] ;  /* 0x000000041e1f7981 */ /* 0x000324000c1e9900 */
[-C--:B0-----:R-:W-:Y:S02]  /*0f50*/  IMAD.WIDE R26, R54, R21.reuse, c[0x0][0x160] ;  /* 0x00005800361a7625 */ /* 0x081fe400078e0215 */
[----:B------:R0:W4:Y:S02]  /*0f60*/  LDG.E.CONSTANT R29, [R28.64] ;  /* 0x000000041c1d7981 */ /* 0x000124000c1e9900 */
[----:B-1----:R-:W-:Y:S02]  /*0f70*/  IMAD.WIDE R24, R56, R21, c[0x0][0x168] ;  /* 0x00005a0038187625 */ /* 0x002fe400078e0215 */
[----:B------:R1:W4:Y:S04]  /*0f80*/  LDG.E.CONSTANT R27, [R26.64] ;  /* 0x000000041a1b7981 */ /* 0x000328000c1e9900 */
[----:B------:R-:W4:Y:S04]  /*0f90*/  LDG.E.CONSTANT R34, [R24.64] ;  /* 0x0000000418227981 */ /* 0x000f28000c1e9900 */
[----:B------:R-:W4:Y:S04]  /*0fa0*/  LDG.E.CONSTANT R54, [R24.64+0xe00] ;  /* 0x000e000418367981 */ /* 0x000f28000c1e9900 */
[----:B------:R-:W4:Y:S04]  /*0fb0*/  LDG.E.CONSTANT R56, [R24.64+0x1c00] ;  /* 0x001c000418387981 */ /* 0x000f28000c1e9900 */
[----:B------:R-:W4:Y:S04]  /*0fc0*/  LDG.E.CONSTANT R58, [R24.64+0x2a00] ;  /* 0x002a0004183a7981 */ /* 0x000f28000c1e9900 */
[----:B------:R-:W4:Y:S04]  /*0fd0*/  LDG.E.CONSTANT R60, [R24.64+0x3800] ;  /* 0x00380004183c7981 */ /* 0x000f28000c1e9900 */
[----:B------:R-:W4:Y:S04]  /*0fe0*/  LDG.E.CONSTANT R32, [R24.64+0x4600] ;  /* 0x0046000418207981 */ /* 0x000f28000c1e9900 */
[----:B------:R-:W4:Y:S04]  /*0ff0*/  LDG.E.CONSTANT R62, [R24.64+0x5400] ;  /* 0x00540004183e7981 */ /* 0x000f28000c1e9900 */
[----:B------:R-:W4:Y:S04]  /*1000*/  LDG.E.CONSTANT R30, [R24.64+0x6200] ;  /* 0x00620004181e7981 */ /* 0x000f28000c1e9900 */
[----:B0-----:R-:W4:Y:S04]  /*1010*/  LDG.E.CONSTANT R28, [R24.64+0x7000] ;  /* 0x00700004181c7981 */ /* 0x001f28000c1e9900 */
[----:B-1----:R-:W4:Y:S04]  /*1020*/  LDG.E.CONSTANT R26, [R24.64+0x7e00] ;  /* 0x007e0004181a7981 */ /* 0x002f28000c1e9900 */
[----:B------:R-:W4:Y:S04]  /*1030*/  LDG.E.CONSTANT R64, [R24.64+0x8c00] ;  /* 0x008c000418407981 */ /* 0x000f28000c1e9900 */
[----:B------:R-:W4:Y:S04]  /*1040*/  LDG.E.CONSTANT R78, [R24.64+0x9a00] ;  /* 0x009a0004184e7981 */ /* 0x000f28000c1e9900 */
[----:B------:R-:W4:Y:S04]  /*1050*/  LDG.E.CONSTANT R80, [R24.64+0xa800] ;  /* 0x00a8000418507981 */ /* 0x000f28000c1e9900 */
[----:B------:R-:W4:Y:S04]  /*1060*/  LDG.E.CONSTANT R82, [R24.64+0xb600] ;  /* 0x00b6000418527981 */ /* 0x000f28000c1e9900 */
[----:B------:R-:W4:Y:S04]  /*1070*/  LDG.E.CONSTANT R84, [R24.64+0xc400] ;  /* 0x00c4000418547981 */ /* 0x000f28000c1e9900 */
[----:B------:R-:W4:Y:S04]  /*1080*/  LDG.E.CONSTANT R86, [R24.64+0xd200] ;  /* 0x00d2000418567981 */ /* 0x000f28000c1e9900 */
[----:B------:R-:W4:Y:S04]  /*1090*/  LDG.E.CONSTANT R88, [R24.64+0xe000] ;  /* 0x00e0000418587981 */ /* 0x000f28000c1e9900 */
[----:B------:R-:W4:Y:S04]  /*10a0*/  LDG.E.CONSTANT R90, [R24.64+0xee00] ;  /* 0x00ee0004185a7981 */ /* 0x000f28000c1e9900 */
[----:B------:R-:W4:Y:S01]  /*10b0*/  @!P0 LDG.E.CONSTANT R92, [R24.64+0xfc00] ;  /* 0x00fc0004185c8981 */ /* 0x000f22000c1e9900 */
[----:B------:R-:W-:-:S04]  /*10c0*/  IADD3 R18, R18, 0x1, RZ ;  /* 0x0000000112127810 */ /* 0x000fc80007ffe0ff */
[----:B------:R-:W-:Y:S01]  /*10d0*/  ISETP.GE.U32.AND P1, PT, R18, 0x4, PT ;  /* 0x000000041200780c */ /* 0x000fe20003f26070 */
[----:B--2---:R0:W-:Y:S04]  /*10e0*/  STS [R40.X4], R19 ;  /* 0x0000001328007388 */ /* 0x0041e80000004800 */
[----:B---3--:R-:W-:Y:S04]  /*10f0*/  STS [R40.X4+0x1880], R20 ;  /* 0x0018801428007388 */ /* 0x008fe80000004800 */
[----:B-----5:R1:W-:Y:S04]  /*1100*/  STS [R40.X4+0x380], R22 ;  /* 0x0003801628007388 */ /* 0x0203e80000004800 */
[----:B------:R-:W-:Y:S04]  /*1110*/  STS [R40.X4+0xa80], R44 ;  /* 0x000a802c28007388 */ /* 0x000fe80000004800 */
[----:B----4-:R-:W-:Y:S04]  /*1120*/  STS [R40.X4+0xe00], R46 ;  /* 0x000e002e28007388 */ /* 0x010fe80000004800 */
[----:B------:R-:W-:Y:S04]  /*1130*/  STS [R40.X4+0x700], R42 ;  /* 0x0007002a28007388 */ /* 0x000fe80000004800 */
        /* <DEDUP_REMOVED lines=26> */
[----:B------:R-:W-:Y:S01]  /*12e0*/  @!P0 STS [R40.X4+0x7000], R92 ;  /* 0x0070005c28008388 */ /* 0x000fe20000004800 */
[----:B0-----:R-:W-:Y:S01]  /*12f0*/  IMAD R19, R6, 0x31, R3 ;  /* 0x0000003106137824 */ /* 0x001fe200078e0203 */
[----:B-1----:R-:W-:-:S02]  /*1300*/  LEA R22, R0, 0x3100, 0x9 ;  /* 0x0000310000167811 */ /* 0x002fc400078e48ff */
[----:B------:R-:W-:Y:S02]  /*1310*/  MOV R20, 0x2000 ;  /* 0x0000200000147802 */ /* 0x000fe40000000f00 */
[----:B------:R-:W-:Y:S02]  /*1320*/  LEA R19, R19, 0x620, 0x2 ;  /* 0x0000062013137811 */ /* 0x000fe400078e10ff */
[----:B------:R-:W-:Y:S01]  /*1330*/  IADD3 R22, R22, 0x2000, RZ ;  /* 0x0000200016167810 */ /* 0x000fe20007ffe0ff */
[----:B------:R-:W-:Y:S06]  /*1340*/  BAR.SYNC 0x0 ;  /* 0x0000000000007b1d */ /* 0x000fec0000000000 */
.L_x_1:
[----:B------:R-:W-:Y:S01]  /*1350*/  LDS R106, [R19+-0x620] ;  /* 0xfff9e000136a7984 */ /* 0x000fe20000000800 */
[----:B------:R-:W-:-:S03]  /*1360*/  IADD3 R20, R20, 0x20, RZ ;  /* 0x0000002014147810 */ /* 0x000fc60007ffe0ff */
[----:B------:R-:W0:Y:S01]  /*1370*/  LDS.128 R28, [R22+-0x2000] ;  /* 0xffe00000161c7984 */ /* 0x000e220000000c00 */
[----:B------:R-:W-:-:S03]  /*1380*/  ISETP.NE.AND P0, PT, R20, 0x2080, PT ;  /* 0x000020801400780c */ /* 0x000fc60003f05270 */
[----:B------:R-:W1:Y:S04]  /*1390*/  LDS R104, [R19+-0x604] ;  /* 0xfff9fc0013687984 */ /* 0x000e680000000800 */
[----:B------:R-:W2:Y:S04]  /*13a0*/  LDS R92, [R19+-0x498] ;  /* 0xfffb6800135c7984 */ /* 0x000ea80000000800 */
[----:B------:R-:W3:Y:S04]  /*13b0*/  LDS R102, [R19+-0x5e8] ;  /* 0xfffa180013667984 */ /* 0x000ee80000000800 */
[----:B------:R-:W4:Y:S04]  /*13c0*/  LDS R100, [R19+-0x5cc] ;  /* 0xfffa340013647984 */ /* 0x000f280000000800 */
[----:B------:R-:W5:Y:S04]  /*13d0*/  LDS R98, [R19+-0x5b0] ;  /* 0xfffa500013627984 */ /* 0x000f680000000800 */
[----:B------:R-:W5:Y:S04]  /*13e0*/  LDS R96, [R19+-0x594] ;  /* 0xfffa6c0013607984 */ /* 0x000f680000000800 */
[----:B------:R-:W5:Y:S04]  /*13f0*/  LDS R48, [R19+-0x310] ;  /* 0xfffcf00013307984 */ /* 0x000f680000000800 */
[----:B------:R-:W5:Y:S04]  /*1400*/  LDS R94, [R19+-0x578] ;  /* 0xfffa8800135e7984 */ /* 0x000f680000000800 */
[----:B------:R-:W5:Y:S04]  /*1410*/  LDS R90, [R19+-0x47c] ;  /* 0xfffb8400135a7984 */ /* 0x000f680000000800 */
[----:B------:R-:W5:Y:S01]  /*1420*/  LDS R88, [R19+-0x460] ;  /* 0xfffba00013587984 */ /* 0x000f620000000800 */
[----:B0-----:R-:W-:-:S03]  /*1430*/  FFMA R33, R28, R106, R99 ;  /* 0x0000006a1c217223 */ /* 0x001fc60000000063 */
[----:B------:R-:W0:Y:S01]  /*1440*/  LDS R86, [R19+-0x444] ;  /* 0xfffbbc0013567984 */ /* 0x000e220000000800 */
[----:B-1----:R-:W-:-:S03]  /*1450*/  FFMA R99, R28, R104, R101 ;  /* 0x000000681c637223 */ /* 0x002fc60000000065 */
[----:B------:R-:W1:Y:S01]  /*1460*/  LDS R54, [R19+-0x428] ;  /* 0xfffbd80013367984 */ /* 0x000e620000000800 */
[----:B--2---:R-:W-:-:S03]  /*1470*/  FFMA R33, R92, R29, R33 ;  /* 0x0000001d5c217223 */ /* 0x004fc60000000021 */
[----:B------:R-:W2:Y:S01]  /*1480*/  LDS R52, [R19+-0x40c] ;  /* 0xfffbf40013347984 */ /* 0x000ea20000000800 */
[----:B---3--:R-:W-:-:S03]  /*1490*/  FFMA R101, R28, R102, R103 ;  /* 0x000000661c657223 */ /* 0x008fc60000000067 */
[----:B------:R-:W3:Y:S01]  /*14a0*/  LDS R50, [R19+-0x3f0] ;  /* 0xfffc100013327984 */ /* 0x000ee20000000800 */
[----:B----4-:R-:W-:-:S03]  /*14b0*/  FFMA R103, R28, R100, R105 ;  /* 0x000000641c677223 */ /* 0x010fc60000000069 */
[----:B------:R-:W4:Y:S01]  /*14c0*/  LDS R80, [R19+-0x268] ;  /* 0xfffd980013507984 */ /* 0x000f220000000800 */
[----:B-----5:R-:W-:-:S03]  /*14d0*/  FFMA R105, R28, R98, R107 ;  /* 0x000000621c697223 */ /* 0x020fc6000000006b */
[----:B------:R-:W5:Y:S01]  /*14e0*/  LDS.128 R24, [R22] ;  /* 0x0000000016187984 */ /* 0x000f620000000c00 */
[----:B------:R-:W-:-:S03]  /*14f0*/  FFMA R107, R28, R96, R109 ;  /* 0x000000601c6b7223 */ /* 0x000fc6000000006d */
[----:B------:R-:W5:Y:S01]  /*1500*/  LDS R46, [R19+-0x2f4] ;  /* 0xfffd0c00132e7984 */ /* 0x000f620000000800 */
        /* <DEDUP_REMOVED lines=18> */
[----:B-----5:R-:W-:Y:S02]  /*1630*/  FFMA R66, R106, R24, R66 ;  /* 0x000000186a427223 */ /* 0x020fe40000000042 */
[C---:B------:R-:W-:Y:S01]  /*1640*/  FFMA R68, R24.reuse, R104, R68 ;  /* 0x0000006818447223 */ /* 0x040fe20000000044 */
[----:B------:R-:W5:Y:S01]  /*1650*/  LDS R78, [R19+-0x134] ;  /* 0xfffecc00134e7984 */ /* 0x000f620000000800 */
[C---:B------:R-:W-:Y:S02]  /*1660*/  FFMA R70, R24.reuse, R102, R70 ;  /* 0x0000006618467223 */ /* 0x040fe40000000046 */
[C---:B------:R-:W-:Y:S01]  /*1670*/  FFMA R72, R24.reuse, R100, R72 ;  /* 0x0000006418487223 */ /* 0x040fe20000000048 */
[----:B------:R-:W5:Y:S01]  /*1680*/  LDS R62, [R19+-0xfc] ;  /* 0xffff0400133e7984 */ /* 0x000f620000000800 */
[C---:B------:R-:W-:Y:S02]  /*1690*/  FFMA R74, R24.reuse, R98, R74 ;  /* 0x00000062184a7223 */ /* 0x040fe4000000004a */
[C---:B------:R-:W-:Y:S01]  /*16a0*/  FFMA R76, R24.reuse, R96, R76 ;  /* 0x00000060184c7223 */ /* 0x040fe2000000004c */
[----:B------:R-:W5:Y:S01]  /*16b0*/  LDS.128 R32, [R22+-0x1f80] ;  /* 0xffe0800016207984 */ /* 0x000f620000000c00 */
[----:B------:R-:W-:-:S02]  /*16c0*/  FFMA R24, R24, R94, R110 ;  /* 0x0000005e18187223 */ /* 0x000fc4000000006e */
[-C--:B------:R-:W-:Y:S02]  /*16d0*/  FFMA R99, R46, R30.reuse, R99 ;  /* 0x0000001e2e637223 */ /* 0x080fe40000000063 */
[-C--:B------:R-:W-:Y:S02]  /*16e0*/  FFMA R105, R40, R30.reuse, R105 ;  /* 0x0000001e28697223 */ /* 0x080fe40000000069 */
[-C--:B------:R-:W-:Y:S02]  /*16f0*/  FFMA R101, R44, R30.reuse, R101 ;  /* 0x0000001e2c657223 */ /* 0x080fe40000000065 */
[-C--:B------:R-:W-:Y:S02]  /*1700*/  FFMA R28, R42, R30.reuse, R103 ;  /* 0x0000001e2a1c7223 */ /* 0x080fe40000000067 */
[----:B------:R-:W-:Y:S02]  /*1710*/  FFMA R110, R84, R30, R107 ;  /* 0x0000001e546e7223 */ /* 0x000fe4000000006b */
[----:B0-----:R-:W-:-:S02]  /*1720*/  FFMA R113, R82, R31, R29 ;  /* 0x0000001f52717223 */ /* 0x001fc4000000001d */
[----:B------:R-:W-:Y:S02]  /*1730*/  FFMA R29, R92, R25, R66 ;  /* 0x000000195c1d7223 */ /* 0x000fe40000000042 */
[----:B-1----:R-:W-:Y:S02]  /*1740*/  FFMA R103, R60, R31, R99 ;  /* 0x0000001f3c677223 */ /* 0x002fe40000000063 */
[----:B------:R-:W-:Y:S02]  /*1750*/  FFMA R74, R54, R25, R74 ;  /* 0x00000019364a7223 */ /* 0x000fe4000000004a */
[-C--:B--2---:R-:W-:Y:S02]  /*1760*/  FFMA R107, R64, R31.reuse, R105 ;  /* 0x0000001f406b7223 */ /* 0x084fe40000000069 */
[----:B------:R-:W-:Y:S02]  /*1770*/  FFMA R29, R48, R26, R29 ;  /* 0x0000001a301d7223 */ /* 0x000fe4000000001d */
[----:B---3--:R-:W-:-:S02]  /*1780*/  FFMA R109, R56, R31, R109 ;  /* 0x0000001f386d7223 */ /* 0x008fc4000000006d */
[----:B------:R-:W-:Y:S02]  /*1790*/  FFMA R66, R40, R26, R74 ;  /* 0x0000001a28427223 */ /* 0x000fe4000000004a */
[----:B----4-:R-:W-:Y:S02]  /*17a0*/  FFMA R101, R58, R31, R101 ;  /* 0x0000001f3a657223 */ /* 0x010fe40000000065 */
[----:B------:R-:W-:Y:S02]  /*17b0*/  FFMA R70, R88, R25, R70 ;  /* 0x0000001958467223 */ /* 0x000fe40000000046 */
[----:B-----5:R-:W-:Y:S02]  /*17c0*/  FFMA R99, R78, R31, R28 ;  /* 0x0000001f4e637223 */ /* 0x020fe4000000001c */
[----:B------:R-:W-:Y:S02]  /*17d0*/  FFMA R72, R86, R25, R72 ;  /* 0x0000001956487223 */ /* 0x000fe40000000048 */
[----:B------:R-:W-:-:S02]  /*17e0*/  FFMA R105, R62, R31, R110 ;  /* 0x0000001f3e697223 */ /* 0x000fc4000000006e */
[-C--:B------:R-:W-:Y:S02]  /*17f0*/  FFMA R31, R90, R25.reuse, R68 ;  /* 0x000000195a1f7223 */ /* 0x080fe40000000044 */
[----:B------:R-:W-:Y:S02]  /*1800*/  FFMA R76, R52, R25, R76 ;  /* 0x00000019344c7223 */ /* 0x000fe4000000004c */
[----:B------:R-:W-:Y:S02]  /*1810*/  FFMA R68, R46, R26, R31 ;  /* 0x0000001a2e447223 */ /* 0x000fe4000000001f */
[----:B------:R-:W-:Y:S02]  /*1820*/  FFMA R74, R56, R27, R29 ;  /* 0x0000001b384a7223 */ /* 0x000fe4000000001d */
[----:B------:R-:W-:Y:S01]  /*1830*/  FFMA R25, R50, R25, R24 ;  /* 0x0000001932197223 */ /* 0x000fe20000000018 */
[----:B------:R-:W0:Y:S01]  /*1840*/  LDS.128 R28, [R22+0x80] ;  /* 0x00008000161c7984 */ /* 0x000e220000000c00 */
[----:B------:R-:W-:-:S02]  /*1850*/  FFMA R37, R104, R32, R37 ;  /* 0x0000002068257223 */ /* 0x000fc40000000025 */
[-C--:B------:R-:W-:Y:S02]  /*1860*/  FFMA R70, R44, R26.reuse, R70 ;  /* 0x0000001a2c467223 */ /* 0x080fe40000000046 */
[-C--:B------:R-:W-:Y:S02]  /*1870*/  FFMA R24, R42, R26.reuse, R72 ;  /* 0x0000001a2a187223 */ /* 0x080fe40000000048 */
[-C--:B------:R-:W-:Y:S02]  /*1880*/  FFMA R76, R84, R26.reuse, R76 ;  /* 0x0000001a544c7223 */ /* 0x080fe4000000004c */
[----:B------:R-:W-:Y:S02]  /*1890*/  FFMA R25, R80, R26, R25 ;  /* 0x0000001a50197223 */ /* 0x000fe40000000019 */
[-C--:B------:R-:W-:Y:S02]  /*18a0*/  FFMA R36, R98, R32.reuse, R36 ;  /* 0x0000002062247223 */ /* 0x080fe40000000024 */
[----:B------:R-:W-:-:S02]  /*18b0*/  FFMA R38, R96, R32, R38 ;  /* 0x0000002060267223 */ /* 0x000fc40000000026 */
[----:B------:R-:W-:Y:S02]  /*18c0*/  FFMA R37, R90, R33, R37 ;  /* 0x000000215a257223 */ /* 0x000fe40000000025 */
[-C--:B------:R-:W-:Y:S02]  /*18d0*/  FFMA R72, R58, R27.reuse, R70 ;  /* 0x0000001b3a487223 */ /* 0x080fe40000000046 */
[-C--:B------:R-:W-:Y:S02]  /*18e0*/  FFMA R68, R60, R27.reuse, R68 ;  /* 0x0000001b3c447223 */ /* 0x080fe40000000044 */
[-C--:B------:R-:W-:Y:S02]  /*18f0*/  FFMA R70, R78, R27.reuse, R24 ;  /* 0x0000001b4e467223 */ /* 0x080fe40000000018 */
[-C--:B------:R-:W-:Y:S02]  /*1900*/  FFMA R66, R64, R27.reuse, R66 ;  /* 0x0000001b40427223 */ /* 0x080fe40000000042 */
[----:B------:R-:W-:-:S02]  /*1910*/  FFMA R76, R62, R27, R76 ;  /* 0x0000001b3e4c7223 */ /* 0x000fc4000000004c */
[----:B------:R-:W-:Y:S02]  /*1920*/  FFMA R110, R82, R27, R25 ;  /* 0x0000001b526e7223 */ /* 0x000fe40000000019 */
[-C--:B------:R-:W-:Y:S02]  /*1930*/  FFMA R23, R106, R32.reuse, R23 ;  /* 0x000000206a177223 */ /* 0x080fe40000000017 */
[-C--:B------:R-:W-:Y:S02]  /*1940*/  FFMA R41, R102, R32.reuse, R41 ;  /* 0x0000002066297223 */ /* 0x080fe40000000029 */
[-C--:B------:R-:W-:Y:S02]  /*1950*/  FFMA R97, R100, R32.reuse, R97 ;  /* 0x0000002064617223 */ /* 0x080fe40000000061 */
[----:B------:R-:W-:Y:S02]  /*1960*/  FFMA R32, R94, R32, R39 ;  /* 0x000000205e207223 */ /* 0x000fe40000000027 */
[----:B------:R-:W-:-:S02]  /*1970*/  FFMA R25, R54, R33, R36 ;  /* 0x0000002136197223 */ /* 0x000fc40000000024 */
[----:B------:R-:W-:Y:S02]  /*1980*/  FFMA R27, R52, R33, R38 ;  /* 0x00000021341b7223 */ /* 0x000fe40000000026 */
[----:B------:R-:W-:Y:S02]  /*1990*/  FFMA R24, R46, R34, R37 ;  /* 0x000000222e187223 */ /* 0x000fe40000000025 */
[----:B------:R-:W1:Y:S01]  /*19a0*/  LDS.128 R36, [R22+-0x1f00] ;  /* 0xffe1000016247984 */ /* 0x000e620000000c00 */
[-C--:B0-----:R-:W-:Y:S02]  /*19b0*/  FFMA R43, R106, R28.reuse, R43 ;  /* 0x0000001c6a2b7223 */ /* 0x081fe4000000002b */
[-C--:B------:R-:W-:Y:S02]  /*19c0*/  FFMA R45, R104, R28.reuse, R45 ;  /* 0x0000001c682d7223 */ /* 0x080fe4000000002d */
[-C--:B------:R-:W-:Y:S02]  /*19d0*/  FFMA R47, R102, R28.reuse, R47 ;  /* 0x0000001c662f7223 */ /* 0x080fe4000000002f */
[----:B------:R-:W-:-:S02]  /*19e0*/  FFMA R49, R100, R28, R49 ;  /* 0x0000001c64317223 */ /* 0x000fc40000000031 */
[-C--:B------:R-:W-:Y:S02]  /*19f0*/  FFMA R51, R98, R28.reuse, R51 ;  /* 0x0000001c62337223 */ /* 0x080fe40000000033 */
[-C--:B------:R-:W-:Y:S02]  /*1a00*/  FFMA R53, R96, R28.reuse, R53 ;  /* 0x0000001c60357223 */ /* 0x080fe40000000035 */
[----:B------:R-:W-:Y:S02]  /*1a10*/  FFMA R28, R94, R28, R95 ;  /* 0x0000001c5e1c7223 */ /* 0x000fe4000000005f */
[-C--:B------:R-:W-:Y:S02]  /*1a20*/  FFMA R43, R92, R29.reuse, R43 ;  /* 0x0000001d5c2b7223 */ /* 0x080fe4000000002b */
[-C--:B------:R-:W-:Y:S02]  /*1a30*/  FFMA R45, R90, R29.reuse, R45 ;  /* 0x0000001d5a2d7223 */ /* 0x080fe4000000002d */
[----:B------:R-:W-:-:S02]  /*1a40*/  FFMA R47, R88, R29, R47 ;  /* 0x0000001d582f7223 */ /* 0x000fc4000000002f */
[-C--:B------:R-:W-:Y:S02]  /*1a50*/  FFMA R49, R86, R29.reuse, R49 ;  /* 0x0000001d56317223 */ /* 0x080fe40000000031 */
[-C--:B------:R-:W-:Y:S02]  /*1a60*/  FFMA R51, R54, R29.reuse, R51 ;  /* 0x0000001d36337223 */ /* 0x080fe40000000033 */
[-C--:B------:R-:W-:Y:S02]  /*1a70*/  FFMA R53, R52, R29.reuse, R53 ;  /* 0x0000001d34357223 */ /* 0x080fe40000000035 */
[----:B------:R-:W-:Y:S02]  /*1a80*/  FFMA R29, R50, R29, R28 ;  /* 0x0000001d321d7223 */ /* 0x000fe4000000001c */
[-C--:B------:R-:W-:Y:S02]  /*1a90*/  FFMA R23, R92, R33.reuse, R23 ;  /* 0x000000215c177223 */ /* 0x080fe40000000017 */
[----:B------:R-:W-:-:S02]  /*1aa0*/  FFMA R41, R88, R33, R41 ;  /* 0x0000002158297223 */ /* 0x000fc40000000029 */
[-C--:B------:R-:W-:Y:S02]  /*1ab0*/  FFMA R97, R86, R33.reuse, R97 ;  /* 0x0000002156617223 */ /* 0x080fe40000000061 */
[----:B------:R-:W-:Y:S02]  /*1ac0*/  FFMA R33, R50, R33, R32 ;  /* 0x0000002132217223 */ /* 0x000fe40000000020 */
[-C--:B------:R-:W-:Y:S02]  /*1ad0*/  FFMA R29, R80, R30.reuse, R29 ;  /* 0x0000001e501d7223 */ /* 0x080fe4000000001d */
[-C--:B------:R-:W-:Y:S02]  /*1ae0*/  FFMA R43, R48, R30.reuse, R43 ;  /* 0x0000001e302b7223 */ /* 0x080fe4000000002b */
[-C--:B------:R-:W-:Y:S02]  /*1af0*/  FFMA R45, R46, R30.reuse, R45 ;  /* 0x0000001e2e2d7223 */ /* 0x080fe4000000002d */
[----:B------:R-:W-:-:S02]  /*1b00*/  FFMA R47, R44, R30, R47 ;  /* 0x0000001e2c2f7223 */ /* 0x000fc4000000002f */
[-C--:B------:R-:W-:Y:S02]  /*1b10*/  FFMA R49, R42, R30.reuse, R49 ;  /* 0x0000001e2a317223 */ /* 0x080fe40000000031 */
[-C--:B------:R-:W-:Y:S02]  /*1b20*/  FFMA R51, R40, R30.reuse, R51 ;  /* 0x0000001e28337223 */ /* 0x080fe40000000033 */
[----:B------:R-:W-:Y:S02]  /*1b30*/  FFMA R53, R84, R30, R53 ;  /* 0x0000001e54357223 */ /* 0x000fe40000000035 */
[-C--:B-1----:R-:W-:Y:S02]  /*1b40*/  FFMA R55, R106, R36.reuse, R55 ;  /* 0x000000246a377223 */ /* 0x082fe40000000037 */
[-C--:B------:R-:W-:Y:S02]  /*1b50*/  FFMA R57, R104, R36.reuse, R57 ;  /* 0x0000002468397223 */ /* 0x080fe40000000039 */
[----:B------:R-:W-:-:S02]  /*1b60*/  FFMA R59, R102, R36, R59 ;  /* 0x00000024663b7223 */ /* 0x000fc4000000003b */
[-C--:B------:R-:W-:Y:S02]  /*1b70*/  FFMA R61, R100, R36.reuse, R61 ;  /* 0x00000024643d7223 */ /* 0x080fe4000000003d */
[-C--:B------:R-:W-:Y:S02]  /*1b80*/  FFMA R63, R98, R36.reuse, R63 ;  /* 0x00000024623f7223 */ /* 0x080fe4000000003f */
[----:B------:R-:W-:Y:S02]  /*1b90*/  FFMA R65, R96, R36, R65 ;  /* 0x0000002460417223 */ /* 0x000fe40000000041 */
[-C--:B------:R-:W-:Y:S02]  /*1ba0*/  FFMA R41, R44, R34.reuse, R41 ;  /* 0x000000222c297223 */ /* 0x080fe40000000029 */
[----:B------:R-:W-:Y:S02]  /*1bb0*/  FFMA R26, R42, R34, R97 ;  /* 0x000000222a1a7223 */ /* 0x000fe40000000061 */
        /* <DEDUP_REMOVED lines=8> */
[-C--:B------:R-:W-:Y:S02]  /*1c40*/  FFMA R49, R78, R31.reuse, R49 ;  /* 0x0000001f4e317223 */ /* 0x080fe40000000031 */
[-C--:B------:R-:W-:Y:S02]  /*1c50*/  FFMA R51, R64, R31.reuse, R51 ;  /* 0x0000001f40337223 */ /* 0x080fe40000000033 */
[-C--:B------:R-:W-:Y:S02]  /*1c60*/  FFMA R53, R62, R31.reuse, R53 ;  /* 0x0000001f3e357223 */ /* 0x080fe40000000035 */
[----:B------:R-:W-:Y:S02]  /*1c70*/  FFMA R95, R82, R31, R29 ;  /* 0x0000001f525f7223 */ /* 0x000fe4000000001d */
[-C--:B------:R-:W-:Y:S01]  /*1c80*/  FFMA R55, R92, R37.reuse, R55 ;  /* 0x000000255c377223 */ /* 0x080fe20000000037 */
[----:B------:R-:W0:Y:S01]  /*1c90*/  LDS.128 R28, [R22+-0x1e80] ;  /* 0xffe18000161c7984 */ /* 0x000e220000000c00 */
[----:B------:R-:W-:-:S02]  /*1ca0*/  FFMA R57, R90, R37, R57 ;  /* 0x000000255a397223 */ /* 0x000fc40000000039 */
[-C--:B------:R-:W-:Y:S02]  /*1cb0*/  FFMA R59, R88, R37.reuse, R59 ;  /* 0x00000025583b7223 */ /* 0x080fe4000000003b */
[-C--:B------:R-:W-:Y:S02]  /*1cc0*/  FFMA R61, R86, R37.reuse, R61 ;  /* 0x00000025563d7223 */ /* 0x080fe4000000003d */
[-C--:B------:R-:W-:Y:S02]  /*1cd0*/  FFMA R63, R54, R37.reuse, R63 ;  /* 0x00000025363f7223 */ /* 0x080fe4000000003f */
[----:B------:R-:W-:Y:S02]  /*1ce0*/  FFMA R65, R52, R37, R65 ;  /* 0x0000002534417223 */ /* 0x000fe40000000041 */
[----:B------:R-:W-:Y:S02]  /*1cf0*/  FFMA R25, R58, R35, R41 ;  /* 0x000000233a197223 */ /* 0x000fe40000000029 */
[----:B------:R-:W-:-:S02]  /*1d00*/  FFMA R37, R50, R37, R36 ;  /* 0x0000002532257223 */ /* 0x000fc40000000024 */
[-C--:B------:R-:W-:Y:S02]  /*1d10*/  FFMA R41, R62, R35.reuse, R97 ;  /* 0x000000233e297223 */ /* 0x080fe40000000061 */
[-C--:B------:R-:W-:Y:S02]  /*1d20*/  FFMA R23, R56, R35.reuse, R23 ;  /* 0x0000002338177223 */ /* 0x080fe40000000017 */
[-C--:B------:R-:W-:Y:S02]  /*1d30*/  FFMA R24, R60, R35.reuse, R24 ;  /* 0x000000233c187223 */ /* 0x080fe40000000018 */
[-C--:B------:R-:W-:Y:S02]  /*1d40*/  FFMA R26, R78, R35.reuse, R26 ;  /* 0x000000234e1a7223 */ /* 0x080fe4000000001a */
[-C--:B------:R-:W-:Y:S02]  /*1d50*/  FFMA R27, R64, R35.reuse, R32 ;  /* 0x00000023401b7223 */ /* 0x080fe40000000020 */
[----:B------:R-:W-:-:S02]  /*1d60*/  FFMA R97, R82, R35, R33 ;  /* 0x0000002352617223 */ /* 0x000fc40000000021 */
[----:B------:R-:W1:Y:S01]  /*1d70*/  LDS.128 R32, [R22+0x100] ;  /* 0x0001000016207984 */ /* 0x000e620000000c00 */
[-C--:B------:R-:W-:Y:S02]  /*1d80*/  FFMA R37, R80, R38.reuse, R37 ;  /* 0x0000002650257223 */ /* 0x080fe40000000025 */
        /* <DEDUP_REMOVED lines=11> */
[-C--:B------:R-:W-:Y:S02]  /*1e40*/  FFMA R65, R62, R39.reuse, R65 ;  /* 0x000000273e417223 */ /* 0x080fe40000000041 */
[----:B------:R-:W-:Y:S02]  /*1e50*/  FFMA R111, R82, R39, R37 ;  /* 0x00000027526f7223 */ /* 0x000fe40000000025 */
[----:B------:R-:W2:Y:S01]  /*1e60*/  LDS.128 R36, [R22+0x180] ;  /* 0x0001800016247984 */ /* 0x000ea20000000c00 */
[-C--:B0-----:R-:W-:Y:S02]  /*1e70*/  FFMA R79, R106, R28.reuse, R79 ;  /* 0x0000001c6a4f7223 */ /* 0x081fe4000000004f */
        /* <DEDUP_REMOVED lines=27> */
[-C--:B------:R-:W-:Y:S02]  /*2030*/  FFMA R79, R48, R30.reuse, R79 ;  /* 0x0000001e304f7223 */ /* 0x080fe4000000004f */
[-C--:B------:R-:W-:Y:S02]  /*2040*/  FFMA R81, R46, R30.reuse, R81 ;  /* 0x0000001e2e517223 */ /* 0x080fe40000000051 */
[-C--:B------:R-:W-:Y:S02]  /*2050*/  FFMA R83, R44, R30.reuse, R83 ;  /* 0x0000001e2c537223 */ /* 0x080fe40000000053 */
[-C--:B------:R-:W-:Y:S02]  /*2060*/  FFMA R85, R42, R30.reuse, R85 ;  /* 0x0000001e2a557223 */ /* 0x080fe40000000055 */
[-C--:B------:R-:W-:Y:S02]  /*2070*/  FFMA R87, R40, R30.reuse, R87 ;  /* 0x0000001e28577223 */ /* 0x080fe40000000057 */
[----:B------:R-:W-:-:S02]  /*2080*/  FFMA R89, R84, R30, R89 ;  /* 0x0000001e54597223 */ /* 0x000fc40000000059 */
[----:B------:R-:W-:Y:S02]  /*2090*/  FFMA R29, R80, R30, R29 ;  /* 0x0000001e501d7223 */ /* 0x000fe4000000001d */
[-C--:B--2---:R-:W-:Y:S02]  /*20a0*/  FFMA R106, R106, R36.reuse, R115 ;  /* 0x000000246a6a7223 */ /* 0x084fe40000000073 */
[-C--:B------:R-:W-:Y:S02]  /*20b0*/  FFMA R104, R104, R36.reuse, R117 ;  /* 0x0000002468687223 */ /* 0x080fe40000000075 */
[----:B------:R-:W-:Y:S01]  /*20c0*/  FFMA R98, R98, R36, R123 ;  /* 0x0000002462627223 */ /* 0x000fe2000000007b */
[----:B------:R-:W-:Y:S01]  /*20d0*/  LDS R117, [R19+0x1c] ;  /* 0x00001c0013757984 */ /* 0x000fe20000000800 */
[-C--:B------:R-:W-:Y:S02]  /*20e0*/  FFMA R67, R48, R34.reuse, R67 ;  /* 0x0000002230437223 */ /* 0x080fe40000000043 */
[-C--:B------:R-:W-:Y:S01]  /*20f0*/  FFMA R69, R46, R34.reuse, R69 ;  /* 0x000000222e457223 */ /* 0x080fe20000000045 */
[----:B------:R-:W-:Y:S01]  /*2100*/  LDS R123, [R19+0x70] ;  /* 0x00007000137b7984 */ /* 0x000fe20000000800 */
        /* <DEDUP_REMOVED lines=13> */
[-C--:B------:R-:W-:Y:S01]  /*21e0*/  FFMA R100, R100, R36.reuse, R121 ;  /* 0x0000002464647223 */ /* 0x080fe20000000079 */
[----:B------:R-:W-:Y:S01]  /*21f0*/  LDS R119, [R19+0x38] ;  /* 0x0000380013777984 */ /* 0x000fe20000000800 */
[-C--:B------:R-:W-:Y:S02]  /*2200*/  FFMA R96, R96, R36.reuse, R125 ;  /* 0x0000002460607223 */ /* 0x080fe4000000007d */
[----:B------:R-:W-:Y:S01]  /*2210*/  FFMA R36, R94, R36, R108 ;  /* 0x000000245e247223 */ /* 0x000fe2000000006c */
[----:B------:R-:W-:Y:S01]  /*2220*/  LDS R121, [R19+0x54] ;  /* 0x0000540013797984 */ /* 0x000fe20000000800 */
[-C--:B------:R-:W-:Y:S02]  /*2230*/  FFMA R29, R92, R37.reuse, R106 ;  /* 0x000000255c1d7223 */ /* 0x080fe4000000006a */
[-C--:B------:R-:W-:Y:S01]  /*2240*/  FFMA R31, R90, R37.reuse, R104 ;  /* 0x000000255a1f7223 */ /* 0x080fe20000000068 */
[----:B------:R-:W-:Y:S01]  /*2250*/  LDS R125, [R19+0x8c] ;  /* 0x00008c00137d7984 */ /* 0x000fe20000000800 */
[----:B------:R-:W-:-:S02]  /*2260*/  FFMA R115, R54, R37, R98 ;  /* 0x0000002536737223 */ /* 0x000fc40000000062 */
[-C--:B------:R-:W-:Y:S01]  /*2270*/  FFMA R67, R56, R35.reuse, R67 ;  /* 0x0000002338437223 */ /* 0x080fe20000000043 */
[----:B------:R-:W-:Y:S01]  /*2280*/  LDS R54, [R19+0x188] ;  /* 0x0001880013367984 */ /* 0x000fe20000000800 */
[-C--:B------:R-:W-:Y:S02]  /*2290*/  FFMA R69, R60, R35.reuse, R69 ;  /* 0x000000233c457223 */ /* 0x080fe40000000045 */
[-C--:B------:R-:W-:Y:S01]  /*22a0*/  FFMA R71, R58, R35.reuse, R71 ;  /* 0x000000233a477223 */ /* 0x080fe20000000047 */
[----:B------:R-:W-:Y:S01]  /*22b0*/  LDS R98, [R19+0x3b8] ;  /* 0x0003b80013627984 */ /* 0x000fe20000000800 */
[-C--:B------:R-:W-:Y:S02]  /*22c0*/  FFMA R73, R78, R35.reuse, R73 ;  /* 0x000000234e497223 */ /* 0x080fe40000000049 */
[-C--:B------:R-:W-:Y:S01]  /*22d0*/  FFMA R75, R64, R35.reuse, R75 ;  /* 0x00000023404b7223 */ /* 0x080fe2000000004b */
[----:B------:R-:W-:Y:S01]  /*22e0*/  LDS R106, [R19+0x348] ;  /* 0x00034800136a7984 */ /* 0x000fe20000000800 */
[----:B------:R-:W-:-:S02]  /*22f0*/  FFMA R77, R62, R35, R77 ;  /* 0x000000233e4d7223 */ /* 0x000fc4000000004d */
[----:B------:R-:W-:Y:S01]  /*2300*/  FFMA R93, R82, R35, R33 ;  /* 0x00000023525d7223 */ /* 0x000fe20000000021 */
[----:B------:R-:W-:Y:S01]  /*2310*/  LDS R108, [R19+0x32c] ;  /* 0x00032c00136c7984 */ /* 0x000fe20000000800 */
[-C--:B------:R-:W-:Y:S02]  /*2320*/  FFMA R33, R88, R37.reuse, R102 ;  /* 0x0000002558217223 */ /* 0x080fe40000000066 */
[-C--:B------:R-:W-:Y:S01]  /*2330*/  FFMA R35, R86, R37.reuse, R100 ;  /* 0x0000002556237223 */ /* 0x080fe20000000064 */
[----:B------:R-:W-:Y:S01]  /*2340*/  LDS R102, [R19+0x380] ;  /* 0x0003800013667984 */ /* 0x000fe20000000800 */
[-C--:B------:R-:W-:Y:S02]  /*2350*/  FFMA R96, R52, R37.reuse, R96 ;  /* 0x0000002534607223 */ /* 0x080fe40000000060 */
[----:B------:R-:W-:Y:S01]  /*2360*/  FFMA R37, R50, R37, R36 ;  /* 0x0000002532257223 */ /* 0x000fe20000000024 */
[----:B------:R-:W-:Y:S01]  /*2370*/  LDS R52, [R19+0x1a4] ;  /* 0x0001a40013347984 */ /* 0x000fe20000000800 */
[----:B------:R-:W-:-:S02]  /*2380*/  FFMA R36, R48, R38, R29 ;  /* 0x0000002630247223 */ /* 0x000fc4000000001d */
[-C--:B------:R-:W-:Y:S01]  /*2390*/  FFMA R86, R46, R38.reuse, R31 ;  /* 0x000000262e567223 */ /* 0x080fe2000000001f */
[----:B------:R-:W-:Y:S01]  /*23a0*/  LDS R48, [R19+0x1dc] ;  /* 0x0001dc0013307984 */ /* 0x000fe20000000800 */
[-C--:B------:R-:W-:Y:S02]  /*23b0*/  FFMA R92, R40, R38.reuse, R115 ;  /* 0x00000026285c7223 */ /* 0x080fe40000000073 */
[-C--:B------:R-:W-:Y:S01]  /*23c0*/  FFMA R88, R44, R38.reuse, R33 ;  /* 0x000000262c587223 */ /* 0x080fe20000000021 */
[----:B------:R-:W-:Y:S01]  /*23d0*/  LDS R115, [R19] ;  /* 0x0000000013737984 */ /* 0x000fe20000000800 */
[-C--:B------:R-:W-:Y:S02]  /*23e0*/  FFMA R37, R80, R38.reuse, R37 ;  /* 0x0000002650257223 */ /* 0x080fe40000000025 */
[-C--:B------:R-:W-:Y:S01]  /*23f0*/  FFMA R90, R42, R38.reuse, R35 ;  /* 0x000000262a5a7223 */ /* 0x080fe20000000023 */
[----:B------:R-:W0:Y:S01]  /*2400*/  LDS.128 R28, [R22+-0x1ff0] ;  /* 0xffe01000161c7984 */ /* 0x000e220000000c00 */
[----:B------:R-:W-:-:S02]  /*2410*/  FFMA R96, R84, R38, R96 ;  /* 0x0000002654607223 */ /* 0x000fc40000000060 */
[-C--:B------:R-:W-:Y:S01]  /*2420*/  FFMA R58, R58, R39.reuse, R88 ;  /* 0x000000273a3a7223 */ /* 0x080fe20000000058 */
[----:B------:R-:W1:Y:S01]  /*2430*/  LDS R40, [R19+0xa8] ;  /* 0x0000a80013287984 */ /* 0x000e620000000800 */
[-C--:B------:R-:W-:Y:S02]  /*2440*/  FFMA R82, R82, R39.reuse, R37 ;  /* 0x0000002752527223 */ /* 0x080fe40000000025 */
[-C--:B------:R-:W-:Y:S01]  /*2450*/  FFMA R64, R64, R39.reuse, R92 ;  /* 0x0000002740407223 */ /* 0x080fe2000000005c */
[----:B------:R-:W2:Y:S01]  /*2460*/  LDS R46, [R19+0x1f8] ;  /* 0x0001f800132e7984 */ /* 0x000ea20000000800 */
[-C--:B------:R-:W-:Y:S02]  /*2470*/  FFMA R56, R56, R39.reuse, R36 ;  /* 0x0000002738387223 */ /* 0x080fe40000000024 */
[-C--:B------:R-:W-:Y:S01]  /*2480*/  FFMA R60, R60, R39.reuse, R86 ;  /* 0x000000273c3c7223 */ /* 0x080fe20000000056 */
[----:B------:R-:W3:Y:S01]  /*2490*/  LDS R44, [R19+0x214] ;  /* 0x00021400132c7984 */ /* 0x000ee20000000800 */
[----:B------:R-:W-:-:S02]  /*24a0*/  FFMA R78, R78, R39, R90 ;  /* 0x000000274e4e7223 */ /* 0x000fc4000000005a */
[----:B------:R-:W-:Y:S01]  /*24b0*/  FFMA R62, R62, R39, R96 ;  /* 0x000000273e3e7223 */ /* 0x000fe20000000060 */
[----:B------:R-:W4:Y:S04]  /*24c0*/  LDS R80, [R19+0x310] ;  /* 0x0003100013507984 */ /* 0x000f280000000800 */
[----:B------:R-:W5:Y:S04]  /*24d0*/  LDS R50, [R19+0x1c0] ;  /* 0x0001c00013327984 */ /* 0x000f680000000800 */
[----:B------:R-:W4:Y:S04]  /*24e0*/  LDS R42, [R19+0x230] ;  /* 0x00023000132a7984 */ /* 0x000f280000000800 */
[----:B------:R-:W5:Y:S04]  /*24f0*/  LDS.128 R32, [R22+0x10] ;  /* 0x0000100016207984 */ /* 0x000f680000000c00 */
[----:B------:R-:W5:Y:S04]  /*2500*/  LDS R100, [R19+0x39c] ;  /* 0x00039c0013647984 */ /* 0x000f680000000800 */
[----:B------:R-:W5:Y:S04]  /*2510*/  LDS R88, [R19+0x508] ;  /* 0x0005080013587984 */ /* 0x000f680000000800 */
[----:B------:R-:W5:Y:S01]  /*2520*/  LDS R104, [R19+0x364] ;  /* 0x0003640013687984 */ /* 0x000f620000000800 */
[----:B0-----:R-:W-:-:S02]  /*2530*/  FFMA R37, R28, R115, R109 ;  /* 0x000000731c257223 */ /* 0x001fc4000000006d */
[C---:B------:R-:W-:Y:S01]  /*2540*/  FFMA R103, R28.reuse, R117, R103 ;  /* 0x000000751c677223 */ /* 0x040fe20000000067 */
[----:B------:R-:W0:Y:S01]  /*2550*/  LDS R84, [R19+0x540] ;  /* 0x0005400013547984 */ /* 0x000e220000000800 */
[C---:B------:R-:W-:Y:S02]  /*2560*/  FFMA R36, R28.reuse, R121, R99 ;  /* 0x000000791c247223 */ /* 0x040fe40000000063 */
[C---:B------:R-:W-:Y:S01]  /*2570*/  FFMA R107, R28.reuse, R123, R107 ;  /* 0x0000007b1c6b7223 */ /* 0x040fe2000000006b */
[----:B------:R-:W0:Y:S01]  /*2580*/  LDS R92, [R19+0x4d0] ;  /* 0x0004d000135c7984 */ /* 0x000e220000000800 */
[----:B------:R-:W-:Y:S02]  /*2590*/  FFMA R38, R28, R125, R105 ;  /* 0x0000007d1c267223 */ /* 0x000fe40000000069 */
[----:B------:R-:W-:Y:S01]  /*25a0*/  FFMA R37, R54, R29, R37 ;  /* 0x0000001d36257223 */ /* 0x000fe20000000025 */
[----:B------:R-:W0:Y:S01]  /*25b0*/  LDS R96, [R19+0x498] ;  /* 0x0004980013607984 */ /* 0x000e220000000800 */
[----:B------:R-:W-:-:S02]  /*25c0*/  FFMA R101, R28, R119, R101 ;  /* 0x000000771c657223 */ /* 0x000fc40000000065 */
[----:B-1----:R-:W-:Y:S01]  /*25d0*/  FFMA R113, R28, R40, R113 ;  /* 0x000000281c717223 */ /* 0x002fe20000000071 */
[----:B------:R-:W1:Y:S01]  /*25e0*/  LDS R94, [R19+0x4b4] ;  /* 0x0004b400135e7984 */ /* 0x000e620000000800 */
[-C--:B------:R-:W-:Y:S02]  /*25f0*/  FFMA R99, R52, R29.reuse, R103 ;  /* 0x0000001d34637223 */ /* 0x080fe40000000067 */
[-C--:B--2---:R-:W-:Y:S01]  /*2600*/  FFMA R105, R46, R29.reuse, R107 ;  /* 0x0000001d2e697223 */ /* 0x084fe2000000006b */
[----:B------:R-:W2:Y:S01]  /*2610*/  LDS R90, [R19+0x4ec] ;  /* 0x0004ec00135a7984 */ /* 0x000ea20000000800 */
[-C--:B------:R-:W-:Y:S02]  /*2620*/  FFMA R103, R48, R29.reuse, R36 ;  /* 0x0000001d30677223 */ /* 0x080fe40000000024 */
[----:B---3--:R-:W-:Y:S01]  /*2630*/  FFMA R107, R44, R29, R38 ;  /* 0x0000001d2c6b7223 */ /* 0x008fe20000000026 */
[----:B------:R3:W1:Y:S01]  /*2640*/  LDS R86, [R19+0x524] ;  /* 0x0005240013567984 */ /* 0x0006620000000800 */
[----:B----4-:R-:W-:-:S02]  /*2650*/  FFMA R28, R80, R30, R37 ;  /* 0x0000001e501c7223 */ /* 0x010fc40000000025 */
[-C--:B-----5:R-:W-:Y:S01]  /*2660*/  FFMA R101, R50, R29.reuse, R101 ;  /* 0x0000001d32657223 */ /* 0x0a0fe20000000065 */
[----:B------:R-:W4:Y:S01]  /*2670*/  LDS.128 R36, [R22+-0x1f70] ;  /* 0xffe0900016247984 */ /* 0x000f220000000c00 */
[----:B------:R-:W-:Y:S02]  /*2680*/  FFMA R29, R42, R29, R113 ;  /* 0x0000001d2a1d7223 */ /* 0x000fe40000000071 */
[-C--:B------:R-:W-:Y:S01]  /*2690*/  FFMA R113, R102, R30.reuse, R105 ;  /* 0x0000001e66717223 */ /* 0x080fe20000000069 */
[----:B---3--:R-:W-:Y:S01]  /*26a0*/  IADD3 R19, R19, 0xc40, RZ ;  /* 0x00000c4013137810 */ /* 0x008fe20007ffe0ff */
[----:B------:R-:W-:Y:S02]  /*26b0*/  FFMA R29, R98, R30, R29 ;  /* 0x0000001e621d7223 */ /* 0x000fe4000000001d */
[----:B------:R-:W-:Y:S02]  /*26c0*/  FFMA R74, R115, R32, R74 ;  /* 0x00000020734a7223 */ /* 0x000fe4000000004a */
[----:B------:R-:W-:-:S02]  /*26d0*/  FFMA R114, R100, R30, R107 ;  /* 0x0000001e64727223 */ /* 0x000fc4000000006b */
[C---:B------:R-:W-:Y:S02]  /*26e0*/  FFMA R68, R32.reuse, R117, R68 ;  /* 0x0000007520447223 */ /* 0x040fe40000000044 */
[C---:B------:R-:W-:Y:S02]  /*26f0*/  FFMA R72, R32.reuse, R119, R72 ;  /* 0x0000007720487223 */ /* 0x040fe40000000048 */
[C---:B------:R-:W-:Y:S02]  /*2700*/  FFMA R70, R32.reuse, R121, R70 ;  /* 0x0000007920467223 */ /* 0x040fe40000000046 */
[C---:B------:R-:W-:Y:S02]  /*2710*/  FFMA R66, R32.reuse, R123, R66 ;  /* 0x0000007b20427223 */ /* 0x040fe40000000042 */
[C---:B------:R-:W-:Y:S02]  /*2720*/  FFMA R76, R32.reuse, R125, R76 ;  /* 0x0000007d204c7223 */ /* 0x040fe4000000004c */
[----:B------:R-:W-:-:S02]  /*2730*/  FFMA R110, R32, R40, R110 ;  /* 0x00000028206e7223 */ /* 0x000fc4000000006e */
[-C--:B------:R-:W-:Y:S02]  /*2740*/  FFMA R109, R106, R30.reuse, R101 ;  /* 0x0000001e6a6d7223 */ /* 0x080fe40000000065 */
[-C--:B------:R-:W-:Y:S02]  /*2750*/  FFMA R107, R88, R31.reuse, R113 ;  /* 0x0000001f586b7223 */ /* 0x080fe40000000071 */
[-C--:B------:R-:W-:Y:S02]  /*2760*/  FFMA R32, R108, R30.reuse, R99 ;  /* 0x0000001e6c207223 */ /* 0x080fe40000000063 */
[----:B------:R-:W-:Y:S02]  /*2770*/  FFMA R112, R104, R30, R103 ;  /* 0x0000001e68707223 */ /* 0x000fe40000000067 */
[----:B0-----:R-:W-:Y:S02]  /*2780*/  FFMA R113, R84, R31, R29 ;  /* 0x0000001f54717223 */ /* 0x001fe4000000001d */
[----:B------:R-:W-:-:S02]  /*2790*/  FFMA R29, R54, R33, R74 ;  /* 0x00000021361d7223 */ /* 0x000fc4000000004a */
[-C--:B------:R-:W-:Y:S02]  /*27a0*/  FFMA R103, R92, R31.reuse, R109 ;  /* 0x0000001f5c677223 */ /* 0x080fe4000000006d */
[-C--:B------:R-:W-:Y:S02]  /*27b0*/  FFMA R99, R96, R31.reuse, R28 ;  /* 0x0000001f60637223 */ /* 0x080fe4000000001c */
[-C--:B-1----:R-:W-:Y:S02]  /*27c0*/  FFMA R101, R94, R31.reuse, R32 ;  /* 0x0000001f5e657223 */ /* 0x082fe40000000020 */
[-C--:B--2---:R-:W-:Y:S02]  /*27d0*/  FFMA R105, R90, R31.reuse, R112 ;  /* 0x0000001f5a697223 */ /* 0x084fe40000000070 */
[----:B------:R-:W-:Y:S02]  /*27e0*/  FFMA R109, R86, R31, R114 ;  /* 0x0000001f566d7223 */ /* 0x000fe40000000072 */
[----:B------:R-:W-:-:S02]  /*27f0*/  FFMA R31, R52, R33, R68 ;  /* 0x00000021341f7223 */ /* 0x000fc40000000044 */
[-C--:B------:R-:W-:Y:S02]  /*2800*/  FFMA R66, R46, R33.reuse, R66 ;  /* 0x000000212e427223 */ /* 0x080fe40000000042 */
[-C--:B------:R-:W-:Y:S02]  /*2810*/  FFMA R29, R80, R34.reuse, R29 ;  /* 0x00000022501d7223 */ /* 0x080fe4000000001d */
[-C--:B------:R-:W-:Y:S02]  /*2820*/  FFMA R72, R50, R33.reuse, R72 ;  /* 0x0000002132487223 */ /* 0x080fe40000000048 */
[-C--:B------:R-:W-:Y:S02]  /*2830*/  FFMA R70, R48, R33.reuse, R70 ;  /* 0x0000002130467223 */ /* 0x080fe40000000046 */
[----:B------:R-:W-:Y:S02]  /*2840*/  FFMA R76, R44, R33, R76 ;  /* 0x000000212c4c7223 */ /* 0x000fe4000000004c */
[----:B------:R-:W-:-:S02]  /*2850*/  FFMA R74, R102, R34, R66 ;  /* 0x00000022664a7223 */ /* 0x000fc40000000042 */
[----:B------:R-:W-:Y:S02]  /*2860*/  FFMA R33, R42, R33, R110 ;  /* 0x000000212a217223 */ /* 0x000fe4000000006e */
[----:B------:R-:W-:Y:S02]  /*2870*/  FFMA R68, R108, R34, R31 ;  /* 0x000000226c447223 */ /* 0x000fe4000000001f */
[----:B------:R-:W-:Y:S02]  /*2880*/  FFMA R66, R96, R35, R29 ;  /* 0x0000002360427223 */ /* 0x000fe4000000001d */
[-C--:B----4-:R-:W-:Y:S01]  /*2890*/  FFMA R25, R119, R36.reuse, R25 ;  /* 0x0000002477197223 */ /* 0x090fe20000000019 */
[----:B------:R-:W0:Y:S01]  /*28a0*/  LDS.128 R28, [R22+0x90] ;  /* 0x00009000161c7984 */ /* 0x000e220000000c00 */
[----:B------:R-:W-:Y:S02]  /*28b0*/  FFMA R27, R123, R36, R27 ;  /* 0x000000247b1b7223 */ /* 0x000fe4000000001b */
[----:B------:R-:W-:-:S02]  /*28c0*/  FFMA R72, R106, R34, R72 ;  /* 0x000000226a487223 */ /* 0x000fc40000000048 */
[-C--:B------:R-:W-:Y:S02]  /*28d0*/  FFMA R32, R104, R34.reuse, R70 ;  /* 0x0000002268207223 */ /* 0x080fe40000000046 */
[-C--:B------:R-:W-:Y:S02]  /*28e0*/  FFMA R76, R100, R34.reuse, R76 ;  /* 0x00000022644c7223 */ /* 0x080fe4000000004c */
[----:B------:R-:W-:Y:S02]  /*28f0*/  FFMA R33, R98, R34, R33 ;  /* 0x0000002262217223 */ /* 0x000fe40000000021 */
[-C--:B------:R-:W-:Y:S02]  /*2900*/  FFMA R24, R117, R36.reuse, R24 ;  /* 0x0000002475187223 */ /* 0x080fe40000000018 */
[----:B------:R-:W-:Y:S02]  /*2910*/  FFMA R26, R121, R36, R26 ;  /* 0x00000024791a7223 */ /* 0x000fe4000000001a */
        /* <DEDUP_REMOVED lines=10> */
[----:B------:R-:W-:Y:S02]  /*29c0*/  FFMA R97, R40, R36, R97 ;  /* 0x0000002428617223 */ /* 0x000fe40000000061 */
[-C--:B------:R-:W-:Y:S02]  /*29d0*/  FFMA R33, R52, R37.reuse, R24 ;  /* 0x0000002534217223 */ /* 0x080fe40000000018 */
[----:B------:R-:W-:-:S02]  /*29e0*/  FFMA R35, R48, R37, R26 ;  /* 0x0000002530237223 */ /* 0x000fc4000000001a */
[-C--:B------:R-:W-:Y:S02]  /*29f0*/  FFMA R32, R106, R38.reuse, R25 ;  /* 0x000000266a207223 */ /* 0x080fe40000000019 */
        /* <DEDUP_REMOVED lines=29> */
[----:B-1----:R-:W-:-:S02]  /*2bd0*/  FFMA R55, R115, R24, R55 ;  /* 0x0000001873377223 */ /* 0x002fc40000000037 */
[-C--:B------:R-:W-:Y:S02]  /*2be0*/  FFMA R57, R117, R24.reuse, R57 ;  /* 0x0000001875397223 */ /* 0x080fe40000000039 */
[-C--:B------:R-:W-:Y:S02]  /*2bf0*/  FFMA R59, R119, R24.reuse, R59 ;  /* 0x00000018773b7223 */ /* 0x080fe4000000003b */
[-C--:B------:R-:W-:Y:S02]  /*2c00*/  FFMA R61, R121, R24.reuse, R61 ;  /* 0x00000018793d7223 */ /* 0x080fe4000000003d */
[-C--:B------:R-:W-:Y:S02]  /*2c10*/  FFMA R63, R123, R24.reuse, R63 ;  /* 0x000000187b3f7223 */ /* 0x080fe4000000003f */
        /* <DEDUP_REMOVED lines=8> */
[-C--:B------:R-:W-:Y:S01]  /*2ca0*/  FFMA R43, R96, R31.reuse, R43 ;  /* 0x0000001f602b7223 */ /* 0x080fe2000000002b */
[----:B------:R-:W0:Y:S01]  /*2cb0*/  LDS.128 R32, [R22+0x110] ;  /* 0x0001100016207984 */ /* 0x000e220000000c00 */
[-C--:B------:R-:W-:Y:S02]  /*2cc0*/  FFMA R45, R94, R31.reuse, R45 ;  /* 0x0000001f5e2d7223 */ /* 0x080fe4000000002d */
[-C--:B------:R-:W-:Y:S02]  /*2cd0*/  FFMA R47, R92, R31.reuse, R47 ;  /* 0x0000001f5c2f7223 */ /* 0x080fe4000000002f */
[-C--:B------:R-:W-:Y:S02]  /*2ce0*/  FFMA R49, R90, R31.reuse, R49 ;  /* 0x0000001f5a317223 */ /* 0x080fe40000000031 */
[-C--:B------:R-:W-:Y:S02]  /*2cf0*/  FFMA R51, R88, R31.reuse, R51 ;  /* 0x0000001f58337223 */ /* 0x080fe40000000033 */
[----:B------:R-:W-:-:S02]  /*2d00*/  FFMA R53, R86, R31, R53 ;  /* 0x0000001f56357223 */ /* 0x000fc40000000035 */
[----:B------:R-:W-:Y:S02]  /*2d10*/  FFMA R95, R84, R31, R95 ;  /* 0x0000001f545f7223 */ /* 0x000fe4000000005f */
[-C--:B------:R-:W-:Y:S01]  /*2d20*/  FFMA R55, R54, R25.reuse, R55 ;  /* 0x0000001936377223 */ /* 0x080fe20000000037 */
[----:B------:R-:W1:Y:S01]  /*2d30*/  LDS.128 R28, [R22+-0x1e70] ;  /* 0xffe19000161c7984 */ /* 0x000e620000000c00 */
        /* <DEDUP_REMOVED lines=20> */
[----:B------:R2:W3:Y:S01]  /*2e80*/  LDS.128 R24, [R22+0x190] ;  /* 0x0001900016187984 */ /* 0x0004e20000000c00 */
[-C--:B0-----:R-:W-:Y:S02]  /*2e90*/  FFMA R67, R115, R32.reuse, R67 ;  /* 0x0000002073437223 */ /* 0x081fe40000000043 */
[----:B------:R-:W-:-:S02]  /*2ea0*/  FFMA R69, R117, R32, R69 ;  /* 0x0000002075457223 */ /* 0x000fc40000000045 */
[-C--:B------:R-:W-:Y:S02]  /*2eb0*/  FFMA R71, R119, R32.reuse, R71 ;  /* 0x0000002077477223 */ /* 0x080fe40000000047 */
[-C--:B------:R-:W-:Y:S01]  /*2ec0*/  FFMA R73, R121, R32.reuse, R73 ;  /* 0x0000002079497223 */ /* 0x080fe20000000049 */
[----:B--2---:R-:W-:Y:S01]  /*2ed0*/  IADD3 R22, R22, 0x20, RZ ;  /* 0x0000002016167810 */ /* 0x004fe20007ffe0ff */
        /* <DEDUP_REMOVED lines=38> */
[-C--:B---3--:R-:W-:Y:S02]  /*3140*/  FFMA R56, R115, R24.reuse, R56 ;  /* 0x0000001873387223 */ /* 0x088fe40000000038 */
        /* <DEDUP_REMOVED lines=43> */
[----:B------:R-:W-:Y:S01]  /*3400*/  FFMA R108, R84, R27, R25 ;  /* 0x0000001b546c7223 */ /* 0x000fe20000000019 */
[----:B------:R-:W-:Y:S01]  /*3410*/  @!P0 CALL.REL.NOINC `(.L_x_0) ;  /* 0x0000001000008944 */ /* 0x000fe20003c00000 */
[----:B------:R-:W-:Y:S05]  /*3420*/  BRA `(.L_x_1) ;  /* 0xffffdf2000007947 */ /* 0x000fea000383ffff */
.L_x_0:
[----:B------:R-:W-:Y:S01]  /*3430*/  @P1 CALL.REL.NOINC `(.L_x_2) ;  /* 0x0000001000001944 */ /* 0x000fe20003c00000 */
[----:B------:R-:W-:Y:S05]  /*3440*/  BRA `(.L_x_3) ;  /* 0xffffd7f000007947 */ /* 0x000fea000383ffff */
.L_x_2:
[----:B------:R-:W-:Y:S01]  /*3450*/  SHF.R.S32.HI R4, RZ, 0x3, R2 ;  /* 0x00000003ff047819 */ /* 0x000fe20000011402 */
[----:B------:R-:W-:Y:S01]  /*3460*/  IMAD R3, R0, 0xc40, R3 ;  /* 0x00000c4000037824 */ /* 0x000fe200078e0203 */
[C---:B------:R-:W-:Y:S02]  /*3470*/  LOP3.LUT R0, R2.reuse, 0x4, RZ, 0xc0, !PT ;  /* 0x0000000402007812 */ /* 0x040fe400078ec0ff */
[----:B------:R-:W-:Y:S01]  /*3480*/  LOP3.LUT R2, R2, 0x3, RZ, 0xc0, !PT ;  /* 0x0000000302027812 */ /* 0x000fe200078ec0ff */
[----:B------:R-:W-:Y:S01]  /*3490*/  IMAD R3, R4, 0x18800, R3 ;  /* 0x0001880004037824 */ /* 0x000fe200078e0203 */
[----:B------:R-:W-:Y:S02]  /*34a0*/  SHF.R.U32.HI R0, RZ, 0x2, R0 ;  /* 0x00000002ff007819 */ /* 0x000fe40000011600 */
[----:B------:R-:W-:Y:S01]  /*34b0*/  FMNMX R5, RZ, R66, !PT ;  /* 0x00000042ff057209 */ /* 0x000fe20007800000 */
[----:B------:R-:W-:Y:S01]  /*34c0*/  IMAD R3, R2, 0x7, R3 ;  /* 0x0000000702037824 */ /* 0x000fe200078e0203 */
[----:B------:R-:W-:-:S02]  /*34d0*/  FMNMX R7, RZ, R68, !PT ;  /* 0x00000044ff077209 */ /* 0x000fc40007800000 */
[----:B------:R-:W-:Y:S01]  /*34e0*/  FMNMX R99, RZ, R99, !PT ;  /* 0x00000063ff637209 */ /* 0x000fe20007800000 */
[----:B------:R-:W-:Y:S01]  /*34f0*/  IMAD R3, R0, 0x188, R3 ;  /* 0x0000018800037824 */ /* 0x000fe200078e0203 */
[----:B------:R-:W-:Y:S02]  /*3500*/  FMNMX R101, RZ, R101, !PT ;  /* 0x00000065ff657209 */ /* 0x000fe40007800000 */
[----:B------:R-:W-:Y:S01]  /*3510*/  FMNMX R103, RZ, R103, !PT ;  /* 0x00000067ff677209 */ /* 0x000fe20007800000 */
[----:B------:R-:W-:Y:S01]  /*3520*/  IMAD R2, R6, 0xc4, R3 ;  /* 0x000000c406027824 */ /* 0x000fe200078e0203 */
[----:B------:R-:W-:Y:S02]  /*3530*/  FMNMX R9, RZ, R70, !PT ;  /* 0x00000046ff097209 */ /* 0x000fe40007800000 */
[----:B------:R-:W-:Y:S01]  /*3540*/  FMNMX R105, RZ, R105, !PT ;  /* 0x00000069ff697209 */ /* 0x000fe20007800000 */
[----:B------:R-:W-:Y:S01]  /*3550*/  IMAD.WIDE R2, R2, R21, c[0x0][0x170] ;  /* 0x00005c0002027625 */ /* 0x000fe200078e0215 */
[----:B------:R-:W-:-:S02]  /*3560*/  FMNMX R11, RZ, R72, !PT ;  /* 0x00000048ff0b7209 */ /* 0x000fc40007800000 */
[----:B------:R-:W-:Y:S02]  /*3570*/  FMNMX R107, RZ, R107, !PT ;  /* 0x0000006bff6b7209 */ /* 0x000fe40007800000 */
[----:B------:R0:W-:Y:S01]  /*3580*/  STG.E [R2.64+0x31000], R5 ;  /* 0x0310000502007986 */ /* 0x0001e2000c101904 */
[----:B------:R-:W-:Y:S02]  /*3590*/  FMNMX R13, RZ, R74, !PT ;  /* 0x0000004aff0d7209 */ /* 0x000fe40007800000 */
[----:B------:R-:W-:Y:S01]  /*35a0*/  FMNMX R109, RZ, R109, !PT ;  /* 0x0000006dff6d7209 */ /* 0x000fe20007800000 */
[----:B------:R1:W-:Y:S01]  /*35b0*/  STG.E [R2.64+0x31070], R7 ;  /* 0x0310700702007986 */ /* 0x0003e2000c101904 */
[----:B------:R-:W-:Y:S02]  /*35c0*/  FMNMX R113, RZ, R113, !PT ;  /* 0x00000071ff717209 */ /* 0x000fe40007800000 */
[----:B------:R-:W-:Y:S01]  /*35d0*/  FMNMX R23, RZ, R23, !PT ;  /* 0x00000017ff177209 */ /* 0x000fe20007800000 */
[----:B------:R-:W-:Y:S01]  /*35e0*/  STG.E [R2.64], R99 ;  /* 0x0000006302007986 */ /* 0x000fe2000c101904 */
[----:B------:R-:W-:-:S02]  /*35f0*/  FMNMX R43, RZ, R43, !PT ;  /* 0x0000002bff2b7209 */ /* 0x000fc40007800000 */
[----:B------:R-:W-:Y:S01]  /*3600*/  FMNMX R37, RZ, R37, !PT ;  /* 0x00000025ff257209 */ /* 0x000fe20007800000 */
[----:B------:R-:W-:Y:S01]  /*3610*/  STG.E [R2.64+0x70], R101 ;  /* 0x0000706502007986 */ /* 0x000fe2000c101904 */
[----:B0-----:R-:W-:Y:S02]  /*3620*/  FMNMX R5, RZ, R76, !PT ;  /* 0x0000004cff057209 */ /* 0x001fe40007800000 */
[----:B------:R-:W-:Y:S01]  /*3630*/  FMNMX R45, RZ, R45, !PT ;  /* 0x0000002dff2d7209 */ /* 0x000fe20007800000 */
[----:B------:R-:W-:Y:S01]  /*3640*/  STG.E [R2.64+0xe0], R103 ;  /* 0x0000e06702007986 */ /* 0x000fe2000c101904 */
[----:B-1----:R-:W-:Y:S02]  /*3650*/  FMNMX R7, RZ, R110, !PT ;  /* 0x0000006eff077209 */ /* 0x002fe40007800000 */
[----:B------:R-:W-:Y:S01]  /*3660*/  FMNMX R41, RZ, R41, !PT ;  /* 0x00000029ff297209 */ /* 0x000fe20007800000 */
[----:B------:R0:W-:Y:S01]  /*3670*/  STG.E [R2.64+0x31230], R5 ;  /* 0x0312300502007986 */ /* 0x0001e2000c101904 */
[----:B------:R-:W-:-:S02]  /*3680*/  FMNMX R47, RZ, R47, !PT ;  /* 0x0000002fff2f7209 */ /* 0x000fc40007800000 */
[----:B------:R-:W-:Y:S01]  /*3690*/  FMNMX R97, RZ, R97, !PT ;  /* 0x00000061ff617209 */ /* 0x000fe20007800000 */
[----:B------:R1:W-:Y:S01]  /*36a0*/  STG.E [R2.64+0x312a0], R7 ;  /* 0x0312a00702007986 */ /* 0x0003e2000c101904 */
[----:B------:R-:W-:Y:S02]  /*36b0*/  FMNMX R49, RZ, R49, !PT ;  /* 0x00000031ff317209 */ /* 0x000fe40007800000 */
[----:B------:R-:W-:Y:S01]  /*36c0*/  FMNMX R51, RZ, R51, !PT ;  /* 0x00000033ff337209 */ /* 0x000fe20007800000 */
[----:B------:R-:W-:Y:S01]  /*36d0*/  STG.E [R2.64+0x310e0], R9 ;  /* 0x0310e00902007986 */ /* 0x000fe2000c101904 */
[----:B------:R-:W-:Y:S02]  /*36e0*/  FMNMX R53, RZ, R53, !PT ;  /* 0x00000035ff357209 */ /* 0x000fe40007800000 */
[----:B------:R-:W-:Y:S01]  /*36f0*/  FMNMX R39, RZ, R39, !PT ;  /* 0x00000027ff277209 */ /* 0x000fe20007800000 */
[----:B------:R-:W-:Y:S01]  /*3700*/  STG.E [R2.64+0x150], R105 ;  /* 0x0001506902007986 */ /* 0x000fe2000c101904 */
[----:B0-----:R-:W-:-:S02]  /*3710*/  FMNMX R5, RZ, R36, !PT ;  /* 0x00000024ff057209 */ /* 0x001fc40007800000 */
[----:B------:R-:W-:Y:S01]  /*3720*/  FMNMX R95, RZ, R95, !PT ;  /* 0x0000005fff5f7209 */ /* 0x000fe20007800000 */
[----:B------:R-:W-:Y:S01]  /*3730*/  STG.E [R2.64+0x31150], R11 ;  /* 0x0311500b02007986 */ /* 0x000fe2000c101904 */
[----:B-1----:R-:W-:Y:S02]  /*3740*/  FMNMX R7, RZ, R38, !PT ;  /* 0x00000026ff077209 */ /* 0x002fe40007800000 */
[----:B------:R-:W-:Y:S01]  /*3750*/  FMNMX R55, RZ, R55, !PT ;  /* 0x00000037ff377209 */ /* 0x000fe20007800000 */
[----:B------:R0:W-:Y:S01]  /*3760*/  STG.E [R2.64+0xe00], R5 ;  /* 0x000e000502007986 */ /* 0x0001e2000c101904 */
[----:B------:R-:W-:Y:S02]  /*3770*/  FMNMX R67, RZ, R67, !PT ;  /* 0x00000043ff437209 */ /* 0x000fe40007800000 */
[----:B------:R-:W-:Y:S01]  /*3780*/  FMNMX R57, RZ, R57, !PT ;  /* 0x00000039ff397209 */ /* 0x000fe20007800000 */
[----:B------:R-:W-:Y:S01]  /*3790*/  STG.E [R2.64+0x1c0], R107 ;  /* 0x0001c06b02007986 */ /* 0x000fe2000c101904 */
[----:B------:R-:W-:-:S02]  /*37a0*/  FMNMX R69, RZ, R69, !PT ;  /* 0x00000045ff457209 */ /* 0x000fc40007800000 */
[----:B------:R-:W-:Y:S01]  /*37b0*/  FMNMX R59, RZ, R59, !PT ;  /* 0x0000003bff3b7209 */ /* 0x000fe20007800000 */
[----:B------:R-:W-:Y:S01]  /*37c0*/  STG.E [R2.64+0x311c0], R13 ;  /* 0x0311c00d02007986 */ /* 0x000fe2000c101904 */
[----:B------:R-:W-:Y:S02]  /*37d0*/  FMNMX R71, RZ, R71, !PT ;  /* 0x00000047ff477209 */ /* 0x000fe40007800000 */
[----:B------:R-:W-:Y:S01]  /*37e0*/  FMNMX R61, RZ, R61, !PT ;  /* 0x0000003dff3d7209 */ /* 0x000fe20007800000 */
[----:B------:R-:W-:Y:S01]  /*37f0*/  STG.E [R2.64+0x230], R109 ;  /* 0x0002306d02007986 */ /* 0x000fe2000c101904 */
        /* <DEDUP_REMOVED lines=30> */
[----:B0-----:R-:W-:-:S03]  /*39e0*/  FMNMX R5, RZ, R108, !PT ;  /* 0x0000006cff057209 */ /* 0x001fc60007800000 */
[----:B------:R-:W-:Y:S04]  /*39f0*/  STG.E [R2.64+0xe70], R7 ;  /* 0x000e700702007986 */ /* 0x000fe8000c101904 */
        /* <DEDUP_REMOVED lines=30> */
[----:B------:R-:W-:Y:S01]  /*3be0*/  STG.E [R2.64+0x33760], R5 ;  /* 0x0337600502007986 */ /* 0x000fe2000c101904 */
[----:B------:R-:W-:Y:S05]  /*3bf0*/  EXIT ;  /* 0x000000000000794d */ /* 0x000fea0003800000 */
.L_x_4:
[----:B------:R-:W-:-:S00]  /*3c00*/  BRA `(.L_x_4) ;  /* 0xfffffff000007947 */ /* 0x000fc0000383ffff */
[----:B------:R-:W-:-:S00]  /*3c10*/  NOP ;  /* 0x0000000000007918 */ /* 0x000fc00000000000 */
        /* <DEDUP_REMOVED lines=14> */
.L_x_5:


//--------------------- .nv.shared.candidate1     --------------------------
	.section	.nv.shared.candidate1,"aw",@nobits
	.align	4
.nv.shared.candidate1:
	.zero		28928
